//
// Generated by NVIDIA NVVM Compiler
//
// Compiler Build ID: CL-36424714
// Cuda compilation tools, release 13.0, V13.0.88
// Based on NVVM 20.0.0
//

.version 9.0
.target sm_100
.address_size 64

	// .globl	_Z20PrefixScanMultiBlockPiS_
// _ZZ20PrefixScanMultiBlockPiS_E3lds has been demoted
// _ZZ21PrefixScanSingleBlockPiE3lds has been demoted
// _ZZ15CountMultiBlockPiS_S_E3lds has been demoted
// _ZZ8CountSumPiS_iE3lds has been demoted

.visible .entry _Z20PrefixScanMultiBlockPiS_(
	.param .u64 .ptr .align 1 _Z20PrefixScanMultiBlockPiS__param_0,
	.param .u64 .ptr .align 1 _Z20PrefixScanMultiBlockPiS__param_1
)
{
	.reg .pred 	%p<23>;
	.reg .b32 	%r<139>;
	.reg .b64 	%rd<11>;
	// demoted variable
	.shared .align 4 .b8 _ZZ20PrefixScanMultiBlockPiS_E3lds[8192];
	ld.param.u64 	%rd4, [_Z20PrefixScanMultiBlockPiS__param_0];
	ld.param.u64 	%rd3, [_Z20PrefixScanMultiBlockPiS__param_1];
	cvta.to.global.u64 	%rd1, %rd4;
	mov.u32 	%r1, %tid.x;
	mov.u32 	%r2, %ctaid.x;
	shl.b32 	%r8, %r1, 1;
	shl.b32 	%r3, %r2, 11;
	or.b32  	%r9, %r3, %r8;
	mul.wide.u32 	%rd5, %r9, 4;
	add.s64 	%rd2, %rd1, %rd5;
	ld.global.u32 	%r10, [%rd2];
	shl.b32 	%r11, %r1, 3;
	mov.u32 	%r12, _ZZ20PrefixScanMultiBlockPiS_E3lds;
	add.s32 	%r4, %r12, %r11;
	st.shared.u32 	[%r4], %r10;
	ld.global.u32 	%r13, [%rd2+4];
	st.shared.u32 	[%r4+4], %r13;
	bar.sync 	0;
	neg.s32 	%r5, %r8;
	sub.s32 	%r6, %r12, %r11;
	ld.shared.u32 	%r14, [%r6+8184];
	xor.b32  	%r15, %r11, 8188;
	add.s32 	%r7, %r12, %r15;
	ld.shared.u32 	%r16, [%r7];
	add.s32 	%r17, %r16, %r14;
	st.shared.u32 	[%r7], %r17;
	bar.sync 	0;
	setp.gt.u32 	%p1, %r1, 511;
	@%p1 bra 	$L__BB0_2;
	shl.b32 	%r18, %r5, 2;
	add.s32 	%r19, %r6, %r18;
	ld.shared.u32 	%r20, [%r19+8180];
	ld.shared.u32 	%r21, [%r19+8188];
	add.s32 	%r22, %r21, %r20;
	st.shared.u32 	[%r19+8188], %r22;
$L__BB0_2:
	bar.sync 	0;
	setp.gt.u32 	%p2, %r1, 255;
	@%p2 bra 	$L__BB0_4;
	shl.b32 	%r23, %r1, 5;
	sub.s32 	%r25, %r12, %r23;
	ld.shared.u32 	%r26, [%r25+8172];
	ld.shared.u32 	%r27, [%r25+8188];
	add.s32 	%r28, %r27, %r26;
	st.shared.u32 	[%r25+8188], %r28;
$L__BB0_4:
	bar.sync 	0;
	setp.gt.u32 	%p3, %r1, 127;
	@%p3 bra 	$L__BB0_6;
	shl.b32 	%r29, %r1, 6;
	sub.s32 	%r31, %r12, %r29;
	ld.shared.u32 	%r32, [%r31+8156];
	ld.shared.u32 	%r33, [%r31+8188];
	add.s32 	%r34, %r33, %r32;
	st.shared.u32 	[%r31+8188], %r34;
$L__BB0_6:
	bar.sync 	0;
	setp.gt.u32 	%p4, %r1, 63;
	@%p4 bra 	$L__BB0_8;
	shl.b32 	%r35, %r1, 7;
	sub.s32 	%r37, %r12, %r35;
	ld.shared.u32 	%r38, [%r37+8124];
	ld.shared.u32 	%r39, [%r37+8188];
	add.s32 	%r40, %r39, %r38;
	st.shared.u32 	[%r37+8188], %r40;
$L__BB0_8:
	bar.sync 	0;
	setp.gt.u32 	%p5, %r1, 31;
	@%p5 bra 	$L__BB0_10;
	shl.b32 	%r41, %r1, 8;
	sub.s32 	%r43, %r12, %r41;
	ld.shared.u32 	%r44, [%r43+8060];
	ld.shared.u32 	%r45, [%r43+8188];
	add.s32 	%r46, %r45, %r44;
	st.shared.u32 	[%r43+8188], %r46;
$L__BB0_10:
	bar.sync 	0;
	setp.gt.u32 	%p6, %r1, 15;
	@%p6 bra 	$L__BB0_12;
	shl.b32 	%r47, %r1, 9;
	sub.s32 	%r49, %r12, %r47;
	ld.shared.u32 	%r50, [%r49+7932];
	ld.shared.u32 	%r51, [%r49+8188];
	add.s32 	%r52, %r51, %r50;
	st.shared.u32 	[%r49+8188], %r52;
$L__BB0_12:
	bar.sync 	0;
	setp.gt.u32 	%p7, %r1, 7;
	@%p7 bra 	$L__BB0_14;
	shl.b32 	%r53, %r1, 10;
	sub.s32 	%r55, %r12, %r53;
	ld.shared.u32 	%r56, [%r55+7676];
	ld.shared.u32 	%r57, [%r55+8188];
	add.s32 	%r58, %r57, %r56;
	st.shared.u32 	[%r55+8188], %r58;
$L__BB0_14:
	bar.sync 	0;
	setp.gt.u32 	%p8, %r1, 3;
	@%p8 bra 	$L__BB0_16;
	shl.b32 	%r59, %r1, 11;
	sub.s32 	%r61, %r12, %r59;
	ld.shared.u32 	%r62, [%r61+7164];
	ld.shared.u32 	%r63, [%r61+8188];
	add.s32 	%r64, %r63, %r62;
	st.shared.u32 	[%r61+8188], %r64;
$L__BB0_16:
	bar.sync 	0;
	setp.gt.u32 	%p9, %r1, 1;
	@%p9 bra 	$L__BB0_18;
	shl.b32 	%r65, %r1, 12;
	sub.s32 	%r67, %r12, %r65;
	ld.shared.u32 	%r68, [%r67+6140];
	ld.shared.u32 	%r69, [%r67+8188];
	add.s32 	%r70, %r69, %r68;
	st.shared.u32 	[%r67+8188], %r70;
$L__BB0_18:
	bar.sync 	0;
	setp.ne.s32 	%p10, %r1, 0;
	@%p10 bra 	$L__BB0_20;
	ld.shared.u32 	%r71, [_ZZ20PrefixScanMultiBlockPiS_E3lds+4092];
	ld.shared.u32 	%r72, [_ZZ20PrefixScanMultiBlockPiS_E3lds+8188];
	add.s32 	%r73, %r72, %r71;
	st.shared.u32 	[_ZZ20PrefixScanMultiBlockPiS_E3lds+8188], %r73;
$L__BB0_20:
	bar.sync 	0;
	setp.ne.s32 	%p11, %r1, 1023;
	@%p11 bra 	$L__BB0_22;
	mov.b32 	%r74, 0;
	st.shared.u32 	[_ZZ20PrefixScanMultiBlockPiS_E3lds+8188], %r74;
$L__BB0_22:
	setp.ne.s32 	%p12, %r1, 0;
	bar.sync 	0;
	@%p12 bra 	$L__BB0_24;
	ld.shared.u32 	%r75, [_ZZ20PrefixScanMultiBlockPiS_E3lds+4092];
	ld.shared.u32 	%r76, [_ZZ20PrefixScanMultiBlockPiS_E3lds+8188];
	st.shared.u32 	[_ZZ20PrefixScanMultiBlockPiS_E3lds+4092], %r76;
	add.s32 	%r77, %r76, %r75;
	st.shared.u32 	[_ZZ20PrefixScanMultiBlockPiS_E3lds+8188], %r77;
$L__BB0_24:
	setp.gt.u32 	%p13, %r1, 1;
	bar.sync 	0;
	@%p13 bra 	$L__BB0_26;
	shl.b32 	%r78, %r1, 12;
	sub.s32 	%r80, %r12, %r78;
	ld.shared.u32 	%r81, [%r80+6140];
	ld.shared.u32 	%r82, [%r80+8188];
	st.shared.u32 	[%r80+6140], %r82;
	add.s32 	%r83, %r82, %r81;
	st.shared.u32 	[%r80+8188], %r83;
$L__BB0_26:
	setp.gt.u32 	%p14, %r1, 3;
	bar.sync 	0;
	@%p14 bra 	$L__BB0_28;
	shl.b32 	%r84, %r1, 11;
	sub.s32 	%r86, %r12, %r84;
	ld.shared.u32 	%r87, [%r86+7164];
	ld.shared.u32 	%r88, [%r86+8188];
	st.shared.u32 	[%r86+7164], %r88;
	add.s32 	%r89, %r88, %r87;
	st.shared.u32 	[%r86+8188], %r89;
$L__BB0_28:
	setp.gt.u32 	%p15, %r1, 7;
	bar.sync 	0;
	@%p15 bra 	$L__BB0_30;
	shl.b32 	%r90, %r1, 10;
	sub.s32 	%r92, %r12, %r90;
	ld.shared.u32 	%r93, [%r92+7676];
	ld.shared.u32 	%r94, [%r92+8188];
	st.shared.u32 	[%r92+7676], %r94;
	add.s32 	%r95, %r94, %r93;
	st.shared.u32 	[%r92+8188], %r95;
$L__BB0_30:
	setp.gt.u32 	%p16, %r1, 15;
	bar.sync 	0;
	@%p16 bra 	$L__BB0_32;
	shl.b32 	%r96, %r1, 9;
	sub.s32 	%r98, %r12, %r96;
	ld.shared.u32 	%r99, [%r98+7932];
	ld.shared.u32 	%r100, [%r98+8188];
	st.shared.u32 	[%r98+7932], %r100;
	add.s32 	%r101, %r100, %r99;
	st.shared.u32 	[%r98+8188], %r101;
$L__BB0_32:
	setp.gt.u32 	%p17, %r1, 31;
	bar.sync 	0;
	@%p17 bra 	$L__BB0_34;
	shl.b32 	%r102, %r1, 8;
	sub.s32 	%r104, %r12, %r102;
	ld.shared.u32 	%r105, [%r104+8060];
	ld.shared.u32 	%r106, [%r104+8188];
	st.shared.u32 	[%r104+8060], %r106;
	add.s32 	%r107, %r106, %r105;
	st.shared.u32 	[%r104+8188], %r107;
$L__BB0_34:
	setp.gt.u32 	%p18, %r1, 63;
	bar.sync 	0;
	@%p18 bra 	$L__BB0_36;
	shl.b32 	%r108, %r1, 7;
	sub.s32 	%r110, %r12, %r108;
	ld.shared.u32 	%r111, [%r110+8124];
	ld.shared.u32 	%r112, [%r110+8188];
	st.shared.u32 	[%r110+8124], %r112;
	add.s32 	%r113, %r112, %r111;
	st.shared.u32 	[%r110+8188], %r113;
$L__BB0_36:
	setp.gt.u32 	%p19, %r1, 127;
	bar.sync 	0;
	@%p19 bra 	$L__BB0_38;
	shl.b32 	%r114, %r1, 6;
	sub.s32 	%r116, %r12, %r114;
	ld.shared.u32 	%r117, [%r116+8156];
	ld.shared.u32 	%r118, [%r116+8188];
	st.shared.u32 	[%r116+8156], %r118;
	add.s32 	%r119, %r118, %r117;
	st.shared.u32 	[%r116+8188], %r119;
$L__BB0_38:
	setp.gt.u32 	%p20, %r1, 255;
	bar.sync 	0;
	@%p20 bra 	$L__BB0_40;
	shl.b32 	%r120, %r1, 5;
	sub.s32 	%r122, %r12, %r120;
	ld.shared.u32 	%r123, [%r122+8172];
	ld.shared.u32 	%r124, [%r122+8188];
	st.shared.u32 	[%r122+8172], %r124;
	add.s32 	%r125, %r124, %r123;
	st.shared.u32 	[%r122+8188], %r125;
$L__BB0_40:
	setp.gt.u32 	%p21, %r1, 511;
	bar.sync 	0;
	@%p21 bra 	$L__BB0_42;
	shl.b32 	%r126, %r5, 2;
	add.s32 	%r127, %r6, %r126;
	ld.shared.u32 	%r128, [%r127+8180];
	ld.shared.u32 	%r129, [%r127+8188];
	st.shared.u32 	[%r127+8180], %r129;
	add.s32 	%r130, %r129, %r128;
	st.shared.u32 	[%r127+8188], %r130;
$L__BB0_42:
	setp.ne.s32 	%p22, %r1, 1023;
	bar.sync 	0;
	ld.shared.u32 	%r131, [%r6+8184];
	ld.shared.u32 	%r132, [%r7];
	st.shared.u32 	[%r6+8184], %r132;
	add.s32 	%r133, %r132, %r131;
	st.shared.u32 	[%r7], %r133;
	bar.sync 	0;
	@%p22 bra 	$L__BB0_44;
	ld.shared.u32 	%r134, [_ZZ20PrefixScanMultiBlockPiS_E3lds+8188];
	mul.wide.u32 	%rd6, %r3, 4;
	add.s64 	%rd7, %rd1, %rd6;
	ld.global.u32 	%r135, [%rd7+8188];
	add.s32 	%r136, %r135, %r134;
	cvta.to.global.u64 	%rd8, %rd3;
	mul.wide.u32 	%rd9, %r2, 4;
	add.s64 	%rd10, %rd8, %rd9;
	st.global.u32 	[%rd10], %r136;
$L__BB0_44:
	ld.shared.u32 	%r137, [%r4];
	st.global.u32 	[%rd2], %r137;
	ld.shared.u32 	%r138, [%r4+4];
	st.global.u32 	[%rd2+4], %r138;
	ret;

}
	// .globl	_Z21PrefixScanSingleBlockPi
.visible .entry _Z21PrefixScanSingleBlockPi(
	.param .u64 .ptr .align 1 _Z21PrefixScanSingleBlockPi_param_0
)
{
	.reg .pred 	%p<22>;
	.reg .b32 	%r<136>;
	.reg .b64 	%rd<5>;
	// demoted variable
	.shared .align 4 .b8 _ZZ21PrefixScanSingleBlockPiE3lds[8192];
	ld.param.u64 	%rd2, [_Z21PrefixScanSingleBlockPi_param_0];
	cvta.to.global.u64 	%rd3, %rd2;
	mov.u32 	%r1, %tid.x;
	mov.u32 	%r6, %ctaid.x;
	shl.b32 	%r7, %r1, 1;
	shl.b32 	%r8, %r6, 11;
	or.b32  	%r9, %r8, %r7;
	mul.wide.u32 	%rd4, %r9, 4;
	add.s64 	%rd1, %rd3, %rd4;
	ld.global.u32 	%r10, [%rd1];
	shl.b32 	%r11, %r1, 3;
	mov.u32 	%r12, _ZZ21PrefixScanSingleBlockPiE3lds;
	add.s32 	%r2, %r12, %r11;
	st.shared.u32 	[%r2], %r10;
	ld.global.u32 	%r13, [%rd1+4];
	st.shared.u32 	[%r2+4], %r13;
	bar.sync 	0;
	neg.s32 	%r3, %r7;
	sub.s32 	%r4, %r12, %r11;
	ld.shared.u32 	%r14, [%r4+8184];
	xor.b32  	%r15, %r11, 8188;
	add.s32 	%r5, %r12, %r15;
	ld.shared.u32 	%r16, [%r5];
	add.s32 	%r17, %r16, %r14;
	st.shared.u32 	[%r5], %r17;
	bar.sync 	0;
	setp.gt.u32 	%p1, %r1, 511;
	@%p1 bra 	$L__BB1_2;
	shl.b32 	%r18, %r3, 2;
	add.s32 	%r19, %r4, %r18;
	ld.shared.u32 	%r20, [%r19+8180];
	ld.shared.u32 	%r21, [%r19+8188];
	add.s32 	%r22, %r21, %r20;
	st.shared.u32 	[%r19+8188], %r22;
$L__BB1_2:
	bar.sync 	0;
	setp.gt.u32 	%p2, %r1, 255;
	@%p2 bra 	$L__BB1_4;
	shl.b32 	%r23, %r1, 5;
	sub.s32 	%r25, %r12, %r23;
	ld.shared.u32 	%r26, [%r25+8172];
	ld.shared.u32 	%r27, [%r25+8188];
	add.s32 	%r28, %r27, %r26;
	st.shared.u32 	[%r25+8188], %r28;
$L__BB1_4:
	bar.sync 	0;
	setp.gt.u32 	%p3, %r1, 127;
	@%p3 bra 	$L__BB1_6;
	shl.b32 	%r29, %r1, 6;
	sub.s32 	%r31, %r12, %r29;
	ld.shared.u32 	%r32, [%r31+8156];
	ld.shared.u32 	%r33, [%r31+8188];
	add.s32 	%r34, %r33, %r32;
	st.shared.u32 	[%r31+8188], %r34;
$L__BB1_6:
	bar.sync 	0;
	setp.gt.u32 	%p4, %r1, 63;
	@%p4 bra 	$L__BB1_8;
	shl.b32 	%r35, %r1, 7;
	sub.s32 	%r37, %r12, %r35;
	ld.shared.u32 	%r38, [%r37+8124];
	ld.shared.u32 	%r39, [%r37+8188];
	add.s32 	%r40, %r39, %r38;
	st.shared.u32 	[%r37+8188], %r40;
$L__BB1_8:
	bar.sync 	0;
	setp.gt.u32 	%p5, %r1, 31;
	@%p5 bra 	$L__BB1_10;
	shl.b32 	%r41, %r1, 8;
	sub.s32 	%r43, %r12, %r41;
	ld.shared.u32 	%r44, [%r43+8060];
	ld.shared.u32 	%r45, [%r43+8188];
	add.s32 	%r46, %r45, %r44;
	st.shared.u32 	[%r43+8188], %r46;
$L__BB1_10:
	bar.sync 	0;
	setp.gt.u32 	%p6, %r1, 15;
	@%p6 bra 	$L__BB1_12;
	shl.b32 	%r47, %r1, 9;
	sub.s32 	%r49, %r12, %r47;
	ld.shared.u32 	%r50, [%r49+7932];
	ld.shared.u32 	%r51, [%r49+8188];
	add.s32 	%r52, %r51, %r50;
	st.shared.u32 	[%r49+8188], %r52;
$L__BB1_12:
	bar.sync 	0;
	setp.gt.u32 	%p7, %r1, 7;
	@%p7 bra 	$L__BB1_14;
	shl.b32 	%r53, %r1, 10;
	sub.s32 	%r55, %r12, %r53;
	ld.shared.u32 	%r56, [%r55+7676];
	ld.shared.u32 	%r57, [%r55+8188];
	add.s32 	%r58, %r57, %r56;
	st.shared.u32 	[%r55+8188], %r58;
$L__BB1_14:
	bar.sync 	0;
	setp.gt.u32 	%p8, %r1, 3;
	@%p8 bra 	$L__BB1_16;
	shl.b32 	%r59, %r1, 11;
	sub.s32 	%r61, %r12, %r59;
	ld.shared.u32 	%r62, [%r61+7164];
	ld.shared.u32 	%r63, [%r61+8188];
	add.s32 	%r64, %r63, %r62;
	st.shared.u32 	[%r61+8188], %r64;
$L__BB1_16:
	bar.sync 	0;
	setp.gt.u32 	%p9, %r1, 1;
	@%p9 bra 	$L__BB1_18;
	shl.b32 	%r65, %r1, 12;
	sub.s32 	%r67, %r12, %r65;
	ld.shared.u32 	%r68, [%r67+6140];
	ld.shared.u32 	%r69, [%r67+8188];
	add.s32 	%r70, %r69, %r68;
	st.shared.u32 	[%r67+8188], %r70;
$L__BB1_18:
	bar.sync 	0;
	setp.ne.s32 	%p10, %r1, 0;
	@%p10 bra 	$L__BB1_20;
	ld.shared.u32 	%r71, [_ZZ21PrefixScanSingleBlockPiE3lds+4092];
	ld.shared.u32 	%r72, [_ZZ21PrefixScanSingleBlockPiE3lds+8188];
	add.s32 	%r73, %r72, %r71;
	st.shared.u32 	[_ZZ21PrefixScanSingleBlockPiE3lds+8188], %r73;
$L__BB1_20:
	bar.sync 	0;
	setp.ne.s32 	%p11, %r1, 1023;
	@%p11 bra 	$L__BB1_22;
	mov.b32 	%r74, 0;
	st.shared.u32 	[_ZZ21PrefixScanSingleBlockPiE3lds+8188], %r74;
$L__BB1_22:
	setp.ne.s32 	%p12, %r1, 0;
	bar.sync 	0;
	@%p12 bra 	$L__BB1_24;
	ld.shared.u32 	%r75, [_ZZ21PrefixScanSingleBlockPiE3lds+4092];
	ld.shared.u32 	%r76, [_ZZ21PrefixScanSingleBlockPiE3lds+8188];
	st.shared.u32 	[_ZZ21PrefixScanSingleBlockPiE3lds+4092], %r76;
	add.s32 	%r77, %r76, %r75;
	st.shared.u32 	[_ZZ21PrefixScanSingleBlockPiE3lds+8188], %r77;
$L__BB1_24:
	setp.gt.u32 	%p13, %r1, 1;
	bar.sync 	0;
	@%p13 bra 	$L__BB1_26;
	shl.b32 	%r78, %r1, 12;
	sub.s32 	%r80, %r12, %r78;
	ld.shared.u32 	%r81, [%r80+6140];
	ld.shared.u32 	%r82, [%r80+8188];
	st.shared.u32 	[%r80+6140], %r82;
	add.s32 	%r83, %r82, %r81;
	st.shared.u32 	[%r80+8188], %r83;
$L__BB1_26:
	setp.gt.u32 	%p14, %r1, 3;
	bar.sync 	0;
	@%p14 bra 	$L__BB1_28;
	shl.b32 	%r84, %r1, 11;
	sub.s32 	%r86, %r12, %r84;
	ld.shared.u32 	%r87, [%r86+7164];
	ld.shared.u32 	%r88, [%r86+8188];
	st.shared.u32 	[%r86+7164], %r88;
	add.s32 	%r89, %r88, %r87;
	st.shared.u32 	[%r86+8188], %r89;
$L__BB1_28:
	setp.gt.u32 	%p15, %r1, 7;
	bar.sync 	0;
	@%p15 bra 	$L__BB1_30;
	shl.b32 	%r90, %r1, 10;
	sub.s32 	%r92, %r12, %r90;
	ld.shared.u32 	%r93, [%r92+7676];
	ld.shared.u32 	%r94, [%r92+8188];
	st.shared.u32 	[%r92+7676], %r94;
	add.s32 	%r95, %r94, %r93;
	st.shared.u32 	[%r92+8188], %r95;
$L__BB1_30:
	setp.gt.u32 	%p16, %r1, 15;
	bar.sync 	0;
	@%p16 bra 	$L__BB1_32;
	shl.b32 	%r96, %r1, 9;
	sub.s32 	%r98, %r12, %r96;
	ld.shared.u32 	%r99, [%r98+7932];
	ld.shared.u32 	%r100, [%r98+8188];
	st.shared.u32 	[%r98+7932], %r100;
	add.s32 	%r101, %r100, %r99;
	st.shared.u32 	[%r98+8188], %r101;
$L__BB1_32:
	setp.gt.u32 	%p17, %r1, 31;
	bar.sync 	0;
	@%p17 bra 	$L__BB1_34;
	shl.b32 	%r102, %r1, 8;
	sub.s32 	%r104, %r12, %r102;
	ld.shared.u32 	%r105, [%r104+8060];
	ld.shared.u32 	%r106, [%r104+8188];
	st.shared.u32 	[%r104+8060], %r106;
	add.s32 	%r107, %r106, %r105;
	st.shared.u32 	[%r104+8188], %r107;
$L__BB1_34:
	setp.gt.u32 	%p18, %r1, 63;
	bar.sync 	0;
	@%p18 bra 	$L__BB1_36;
	shl.b32 	%r108, %r1, 7;
	sub.s32 	%r110, %r12, %r108;
	ld.shared.u32 	%r111, [%r110+8124];
	ld.shared.u32 	%r112, [%r110+8188];
	st.shared.u32 	[%r110+8124], %r112;
	add.s32 	%r113, %r112, %r111;
	st.shared.u32 	[%r110+8188], %r113;
$L__BB1_36:
	setp.gt.u32 	%p19, %r1, 127;
	bar.sync 	0;
	@%p19 bra 	$L__BB1_38;
	shl.b32 	%r114, %r1, 6;
	sub.s32 	%r116, %r12, %r114;
	ld.shared.u32 	%r117, [%r116+8156];
	ld.shared.u32 	%r118, [%r116+8188];
	st.shared.u32 	[%r116+8156], %r118;
	add.s32 	%r119, %r118, %r117;
	st.shared.u32 	[%r116+8188], %r119;
$L__BB1_38:
	setp.gt.u32 	%p20, %r1, 255;
	bar.sync 	0;
	@%p20 bra 	$L__BB1_40;
	shl.b32 	%r120, %r1, 5;
	sub.s32 	%r122, %r12, %r120;
	ld.shared.u32 	%r123, [%r122+8172];
	ld.shared.u32 	%r124, [%r122+8188];
	st.shared.u32 	[%r122+8172], %r124;
	add.s32 	%r125, %r124, %r123;
	st.shared.u32 	[%r122+8188], %r125;
$L__BB1_40:
	setp.gt.u32 	%p21, %r1, 511;
	bar.sync 	0;
	@%p21 bra 	$L__BB1_42;
	shl.b32 	%r126, %r3, 2;
	add.s32 	%r127, %r4, %r126;
	ld.shared.u32 	%r128, [%r127+8180];
	ld.shared.u32 	%r129, [%r127+8188];
	st.shared.u32 	[%r127+8180], %r129;
	add.s32 	%r130, %r129, %r128;
	st.shared.u32 	[%r127+8188], %r130;
$L__BB1_42:
	bar.sync 	0;
	ld.shared.u32 	%r131, [%r4+8184];
	ld.shared.u32 	%r132, [%r5];
	st.shared.u32 	[%r4+8184], %r132;
	add.s32 	%r133, %r132, %r131;
	st.shared.u32 	[%r5], %r133;
	bar.sync 	0;
	ld.shared.u32 	%r134, [%r2];
	st.global.u32 	[%rd1], %r134;
	ld.shared.u32 	%r135, [%r2+4];
	st.global.u32 	[%rd1+4], %r135;
	ret;

}
	// .globl	_Z13PrefixScanAddPiS_
.visible .entry _Z13PrefixScanAddPiS_(
	.param .u64 .ptr .align 1 _Z13PrefixScanAddPiS__param_0,
	.param .u64 .ptr .align 1 _Z13PrefixScanAddPiS__param_1
)
{
	.reg .b32 	%r<11>;
	.reg .b64 	%rd<9>;

	ld.param.u64 	%rd1, [_Z13PrefixScanAddPiS__param_0];
	ld.param.u64 	%rd2, [_Z13PrefixScanAddPiS__param_1];
	cvta.to.global.u64 	%rd3, %rd1;
	cvta.to.global.u64 	%rd4, %rd2;
	mov.u32 	%r1, %tid.x;
	mov.u32 	%r2, %ctaid.x;
	shl.b32 	%r3, %r2, 11;
	shl.b32 	%r4, %r1, 1;
	or.b32  	%r5, %r3, %r4;
	mul.wide.u32 	%rd5, %r2, 4;
	add.s64 	%rd6, %rd4, %rd5;
	ld.global.u32 	%r6, [%rd6];
	mul.wide.u32 	%rd7, %r5, 4;
	add.s64 	%rd8, %rd3, %rd7;
	ld.global.u32 	%r7, [%rd8];
	add.s32 	%r8, %r7, %r6;
	st.global.u32 	[%rd8], %r8;
	ld.global.u32 	%r9, [%rd8+4];
	add.s32 	%r10, %r9, %r6;
	st.global.u32 	[%rd8+4], %r10;
	ret;

}
	// .globl	_Z15CountMultiBlockPiS_S_
.visible .entry _Z15CountMultiBlockPiS_S_(
	.param .u64 .ptr .align 1 _Z15CountMultiBlockPiS_S__param_0,
	.param .u64 .ptr .align 1 _Z15CountMultiBlockPiS_S__param_1,
	.param .u64 .ptr .align 1 _Z15CountMultiBlockPiS_S__param_2
)
{
	.reg .pred 	%p<3>;
	.reg .b32 	%r<22>;
	.reg .b64 	%rd<12>;
	// demoted variable
	.shared .align 4 .b8 _ZZ15CountMultiBlockPiS_S_E3lds[64];
	ld.param.u64 	%rd1, [_Z15CountMultiBlockPiS_S__param_0];
	ld.param.u64 	%rd2, [_Z15CountMultiBlockPiS_S__param_1];
	ld.param.u64 	%rd3, [_Z15CountMultiBlockPiS_S__param_2];
	mov.u32 	%r1, %tid.x;
	setp.gt.u32 	%p1, %r1, 15;
	shl.b32 	%r4, %r1, 2;
	mov.u32 	%r5, _ZZ15CountMultiBlockPiS_S_E3lds;
	add.s32 	%r2, %r5, %r4;
	@%p1 bra 	$L__BB3_2;
	mov.b32 	%r6, 0;
	st.shared.u32 	[%r2], %r6;
$L__BB3_2:
	setp.gt.u32 	%p2, %r1, 15;
	bar.sync 	0;
	mov.u32 	%r3, %ctaid.x;
	shl.b32 	%r7, %r3, 11;
	shl.b32 	%r8, %r1, 1;
	or.b32  	%r9, %r7, %r8;
	cvta.to.global.u64 	%rd4, %rd1;
	mul.wide.u32 	%rd5, %r9, 4;
	add.s64 	%rd6, %rd4, %rd5;
	ld.global.u32 	%r10, [%rd6];
	shl.b32 	%r11, %r10, 2;
	add.s32 	%r13, %r5, %r11;
	atom.shared.add.u32 	%r14, [%r13], 1;
	ld.global.u32 	%r15, [%rd6+4];
	shl.b32 	%r16, %r15, 2;
	add.s32 	%r17, %r5, %r16;
	atom.shared.add.u32 	%r18, [%r17], 1;
	cvta.to.global.u64 	%rd7, %rd3;
	add.s64 	%rd8, %rd7, %rd5;
	st.global.u32 	[%rd8], %r14;
	st.global.u32 	[%rd8+4], %r18;
	bar.sync 	0;
	@%p2 bra 	$L__BB3_4;
	ld.shared.u32 	%r19, [%r2];
	shl.b32 	%r20, %r3, 4;
	add.s32 	%r21, %r20, %r1;
	cvta.to.global.u64 	%rd9, %rd2;
	mul.wide.u32 	%rd10, %r21, 4;
	add.s64 	%rd11, %rd9, %rd10;
	st.global.u32 	[%rd11], %r19;
$L__BB3_4:
	ret;

}
	// .globl	_Z8CountSumPiS_i
.visible .entry _Z8CountSumPiS_i(
	.param .u64 .ptr .align 1 _Z8CountSumPiS_i_param_0,
	.param .u64 .ptr .align 1 _Z8CountSumPiS_i_param_1,
	.param .u32 _Z8CountSumPiS_i_param_2
)
{
	.reg .pred 	%p<10>;
	.reg .b32 	%r<57>;
	.reg .b64 	%rd<9>;
	// demoted variable
	.shared .align 4 .b8 _ZZ8CountSumPiS_iE3lds[8192];
	ld.param.u64 	%rd1, [_Z8CountSumPiS_i_param_0];
	ld.param.u64 	%rd2, [_Z8CountSumPiS_i_param_1];
	ld.param.u32 	%r7, [_Z8CountSumPiS_i_param_2];
	mov.u32 	%r1, %tid.x;
	mov.u32 	%r2, %tid.y;
	mov.u32 	%r3, %ctaid.x;
	shl.b32 	%r8, %r1, 7;
	mov.u32 	%r9, _ZZ8CountSumPiS_iE3lds;
	add.s32 	%r10, %r9, %r8;
	shl.b32 	%r11, %r2, 2;
	add.s32 	%r4, %r10, %r11;
	mov.b32 	%r12, 0;
	st.shared.u32 	[%r4], %r12;
	shl.b32 	%r5, %r1, 1;
	st.shared.u32 	[%r4+64], %r12;
	bar.sync 	0;
	setp.ge.s32 	%p1, %r5, %r7;
	@%p1 bra 	$L__BB4_2;
	cvta.to.global.u64 	%rd3, %rd1;
	shl.b32 	%r13, %r3, 11;
	shl.b32 	%r14, %r1, 5;
	add.s32 	%r15, %r14, %r2;
	add.s32 	%r16, %r15, %r13;
	mul.wide.u32 	%rd4, %r16, 4;
	add.s64 	%rd5, %rd3, %rd4;
	ld.global.u32 	%r17, [%rd5];
	st.shared.u32 	[%r4], %r17;
	ld.global.u32 	%r18, [%rd5+64];
	st.shared.u32 	[%r4+64], %r18;
$L__BB4_2:
	bar.sync 	0;
	add.s32 	%r6, %r9, %r11;
	setp.gt.u32 	%p2, %r1, 63;
	@%p2 bra 	$L__BB4_4;
	shl.b32 	%r21, %r5, 6;
	add.s32 	%r22, %r6, %r21;
	ld.shared.u32 	%r23, [%r22+64];
	ld.shared.u32 	%r24, [%r22];
	add.s32 	%r25, %r24, %r23;
	st.shared.u32 	[%r22], %r25;
$L__BB4_4:
	bar.sync 	0;
	setp.gt.u32 	%p3, %r1, 31;
	@%p3 bra 	$L__BB4_6;
	shl.b32 	%r26, %r1, 8;
	add.s32 	%r27, %r6, %r26;
	ld.shared.u32 	%r28, [%r27+128];
	ld.shared.u32 	%r29, [%r27];
	add.s32 	%r30, %r29, %r28;
	st.shared.u32 	[%r27], %r30;
$L__BB4_6:
	bar.sync 	0;
	setp.gt.u32 	%p4, %r1, 15;
	@%p4 bra 	$L__BB4_8;
	shl.b32 	%r31, %r1, 9;
	add.s32 	%r32, %r6, %r31;
	ld.shared.u32 	%r33, [%r32+256];
	ld.shared.u32 	%r34, [%r32];
	add.s32 	%r35, %r34, %r33;
	st.shared.u32 	[%r32], %r35;
$L__BB4_8:
	bar.sync 	0;
	setp.gt.u32 	%p5, %r1, 7;
	@%p5 bra 	$L__BB4_10;
	shl.b32 	%r36, %r1, 10;
	add.s32 	%r37, %r6, %r36;
	ld.shared.u32 	%r38, [%r37+512];
	ld.shared.u32 	%r39, [%r37];
	add.s32 	%r40, %r39, %r38;
	st.shared.u32 	[%r37], %r40;
$L__BB4_10:
	bar.sync 	0;
	setp.gt.u32 	%p6, %r1, 3;
	@%p6 bra 	$L__BB4_12;
	shl.b32 	%r41, %r1, 11;
	add.s32 	%r42, %r6, %r41;
	ld.shared.u32 	%r43, [%r42+1024];
	ld.shared.u32 	%r44, [%r42];
	add.s32 	%r45, %r44, %r43;
	st.shared.u32 	[%r42], %r45;
$L__BB4_12:
	bar.sync 	0;
	setp.gt.u32 	%p7, %r1, 1;
	@%p7 bra 	$L__BB4_14;
	shl.b32 	%r46, %r1, 12;
	add.s32 	%r47, %r6, %r46;
	ld.shared.u32 	%r48, [%r47+2048];
	ld.shared.u32 	%r49, [%r47];
	add.s32 	%r50, %r49, %r48;
	st.shared.u32 	[%r47], %r50;
$L__BB4_14:
	bar.sync 	0;
	setp.ne.s32 	%p8, %r1, 0;
	@%p8 bra 	$L__BB4_16;
	ld.shared.u32 	%r51, [%r6+4096];
	ld.shared.u32 	%r52, [%r6];
	add.s32 	%r53, %r52, %r51;
	st.shared.u32 	[%r6], %r53;
$L__BB4_16:
	setp.ne.s32 	%p9, %r1, 0;
	bar.sync 	0;
	@%p9 bra 	$L__BB4_18;
	ld.shared.u32 	%r54, [%r6];
	shl.b32 	%r55, %r3, 4;
	add.s32 	%r56, %r55, %r2;
	cvta.to.global.u64 	%rd6, %rd2;
	mul.wide.u32 	%rd7, %r56, 4;
	add.s64 	%rd8, %rd6, %rd7;
	st.global.u32 	[%rd8], %r54;
$L__BB4_18:
	ret;

}
	// .globl	_Z12PrefixScan16Pi
.visible .entry _Z12PrefixScan16Pi(
	.param .u64 .ptr .align 1 _Z12PrefixScan16Pi_param_0
)
{
	.reg .pred 	%p<10>;
	.reg .b32 	%r<21>;
	.reg .b64 	%rd<5>;

	ld.param.u64 	%rd1, [_Z12PrefixScan16Pi_param_0];
	cvta.to.global.u64 	%rd2, %rd1;
	mov.u32 	%r1, %tid.x;
	mul.wide.u32 	%rd3, %r1, 4;
	add.s64 	%rd4, %rd2, %rd3;
	ld.global.u32 	%r2, [%rd4];
	add.s32 	%r3, %r1, -1;
	shfl.sync.idx.b32	%r4|%p1, %r2, %r3, 31, -1;
	setp.eq.s32 	%p2, %r1, 0;
	selp.b32 	%r5, 0, %r4, %p2;
	shfl.sync.idx.b32	%r6|%p3, %r5, %r3, 31, -1;
	add.s32 	%r7, %r6, %r4;
	selp.b32 	%r8, 0, %r7, %p2;
	add.s32 	%r9, %r1, -2;
	shfl.sync.idx.b32	%r10|%p4, %r8, %r9, 31, -1;
	setp.gt.u32 	%p5, %r1, 1;
	selp.b32 	%r11, %r10, 0, %p5;
	add.s32 	%r12, %r8, %r11;
	add.s32 	%r13, %r1, -4;
	shfl.sync.idx.b32	%r14|%p6, %r12, %r13, 31, -1;
	setp.gt.u32 	%p7, %r1, 3;
	selp.b32 	%r15, %r14, 0, %p7;
	add.s32 	%r16, %r12, %r15;
	add.s32 	%r17, %r1, -8;
	shfl.sync.idx.b32	%r18|%p8, %r16, %r17, 31, -1;
	setp.gt.u32 	%p9, %r1, 7;
	selp.b32 	%r19, %r18, 0, %p9;
	add.s32 	%r20, %r16, %r19;
	st.global.u32 	[%rd4], %r20;
	ret;

}
	// .globl	_Z7ReorderPiS_S_S_
.visible .entry _Z7ReorderPiS_S_S_(
	.param .u64 .ptr .align 1 _Z7ReorderPiS_S_S__param_0,
	.param .u64 .ptr .align 1 _Z7ReorderPiS_S_S__param_1,
	.param .u64 .ptr .align 1 _Z7ReorderPiS_S_S__param_2,
	.param .u64 .ptr .align 1 _Z7ReorderPiS_S_S__param_3
)
{
	.reg .b32 	%r<9>;
	.reg .b64 	%rd<16>;

	ld.param.u64 	%rd1, [_Z7ReorderPiS_S_S__param_0];
	ld.param.u64 	%rd2, [_Z7ReorderPiS_S_S__param_1];
	ld.param.u64 	%rd3, [_Z7ReorderPiS_S_S__param_2];
	ld.param.u64 	%rd4, [_Z7ReorderPiS_S_S__param_3];
	cvta.to.global.u64 	%rd5, %rd2;
	cvta.to.global.u64 	%rd6, %rd4;
	cvta.to.global.u64 	%rd7, %rd3;
	cvta.to.global.u64 	%rd8, %rd1;
	mov.u32 	%r1, %tid.x;
	mov.u32 	%r2, %ctaid.x;
	mov.u32 	%r3, %ntid.x;
	mad.lo.s32 	%r4, %r2, %r3, %r1;
	mul.wide.s32 	%rd9, %r4, 4;
	add.s64 	%rd10, %rd8, %rd9;
	ld.global.u32 	%r5, [%rd10];
	mul.wide.s32 	%rd11, %r5, 4;
	add.s64 	%rd12, %rd7, %rd11;
	ld.global.u32 	%r6, [%rd12];
	add.s64 	%rd13, %rd6, %rd9;
	ld.global.u32 	%r7, [%rd13];
	add.s32 	%r8, %r7, %r6;
	mul.wide.s32 	%rd14, %r8, 4;
	add.s64 	%rd15, %rd5, %rd14;
	st.global.u32 	[%rd15], %r5;
	ret;

}


// ===== COMPILED SASS (sm_100) =====

	.target	sm_100

	.elftype	@"ET_EXEC"


//--------------------- .note.nv.tkinfo           --------------------------
	.section	.note.nv.tkinfo,"",@"SHT_NOTE"
	.sectionflags	@"SHF_NOTE_NV_TKINFO"
	.tkinfo
        /*0018*/ 	.word	0x00000002
        /*0030*/ 	.string	""
        /*0030*/ 	.string	"ptxas"
        /*0030*/ 	.string	"Cuda compilation tools, release 13.0, V13.0.88"
        /*0030*/ 	.string	"Build cuda_13.0.r13.0/compiler.36424714_0"
        /*0030*/ 	.string	"-arch sm_100 -m 64 "



//--------------------- .note.nv.cuinfo           --------------------------
	.section	.note.nv.cuinfo,"",@"SHT_NOTE"
	.sectionflags	@"SHF_NOTE_NV_CUINFO"
        /*0018*/ 	.short	0x0002
        /*001a*/ 	.short	0x0064
        /*001c*/ 	.short	0x0082
	.zero		2


//--------------------- .nv.info                  --------------------------
	.section	.nv.info,"",@"SHT_CUDA_INFO"
	.align	4


	//----- nvinfo : EIATTR_REGCOUNT
	.align		4
        /*0000*/ 	.byte	0x04, 0x2f
        /*0002*/ 	.short	(.L_1 - .L_0)
	.align		4
.L_0:
        /*0004*/ 	.word	index@(_Z20PrefixScanMultiBlockPiS_)
        /*0008*/ 	.word	0x00000018


	//----- nvinfo : EIATTR_FRAME_SIZE
	.align		4
.L_1:
        /*000c*/ 	.byte	0x04, 0x11
        /*000e*/ 	.short	(.L_3 - .L_2)
	.align		4
.L_2:
        /*0010*/ 	.word	index@(_Z20PrefixScanMultiBlockPiS_)
        /*0014*/ 	.word	0x00000000


	//----- nvinfo : EIATTR_REGCOUNT
	.align		4
.L_3:
        /*0018*/ 	.byte	0x04, 0x2f
        /*001a*/ 	.short	(.L_5 - .L_4)
	.align		4
.L_4:
        /*001c*/ 	.word	index@(_Z21PrefixScanSingleBlockPi)
        /*0020*/ 	.word	0x00000014


	//----- nvinfo : EIATTR_FRAME_SIZE
	.align		4
.L_5:
        /*0024*/ 	.byte	0x04, 0x11
        /*0026*/ 	.short	(.L_7 - .L_6)
	.align		4
.L_6:
        /*0028*/ 	.word	index@(_Z21PrefixScanSingleBlockPi)
        /*002c*/ 	.word	0x00000000


	//----- nvinfo : EIATTR_REGCOUNT
	.align		4
.L_7:
        /*0030*/ 	.byte	0x04, 0x2f
        /*0032*/ 	.short	(.L_9 - .L_8)
	.align		4
.L_8:
        /*0034*/ 	.word	index@(_Z13PrefixScanAddPiS_)
        /*0038*/ 	.word	0x0000000c


	//----- nvinfo : EIATTR_FRAME_SIZE
	.align		4
.L_9:
        /*003c*/ 	.byte	0x04, 0x11
        /*003e*/ 	.short	(.L_11 - .L_10)
	.align		4
.L_10:
        /*0040*/ 	.word	index@(_Z13PrefixScanAddPiS_)
        /*0044*/ 	.word	0x00000000


	//----- nvinfo : EIATTR_REGCOUNT
	.align		4
.L_11:
        /*0048*/ 	.byte	0x04, 0x2f
        /*004a*/ 	.short	(.L_13 - .L_12)
	.align		4
.L_12:
        /*004c*/ 	.word	index@(_Z15CountMultiBlockPiS_S_)
        /*0050*/ 	.word	0x00000012


	//----- nvinfo : EIATTR_FRAME_SIZE
	.align		4
.L_13:
        /*0054*/ 	.byte	0x04, 0x11
        /*0056*/ 	.short	(.L_15 - .L_14)
	.align		4
.L_14:
        /*0058*/ 	.word	index@(_Z15CountMultiBlockPiS_S_)
        /*005c*/ 	.word	0x00000000


	//----- nvinfo : EIATTR_REGCOUNT
	.align		4
.L_15:
        /*0060*/ 	.byte	0x04, 0x2f
        /*0062*/ 	.short	(.L_17 - .L_16)
	.align		4
.L_16:
        /*0064*/ 	.word	index@(_Z8CountSumPiS_i)
        /*0068*/ 	.word	0x00000010


	//----- nvinfo : EIATTR_FRAME_SIZE
	.align		4
.L_17:
        /*006c*/ 	.byte	0x04, 0x11
        /*006e*/ 	.short	(.L_19 - .L_18)
	.align		4
.L_18:
        /*0070*/ 	.word	index@(_Z8CountSumPiS_i)
        /*0074*/ 	.word	0x00000000


	//----- nvinfo : EIATTR_REGCOUNT
	.align		4
.L_19:
        /*0078*/ 	.byte	0x04, 0x2f
        /*007a*/ 	.short	(.L_21 - .L_20)
	.align		4
.L_20:
        /*007c*/ 	.word	index@(_Z12PrefixScan16Pi)
        /*0080*/ 	.word	0x0000000e


	//----- nvinfo : EIATTR_FRAME_SIZE
	.align		4
.L_21:
        /*0084*/ 	.byte	0x04, 0x11
        /*0086*/ 	.short	(.L_23 - .L_22)
	.align		4
.L_22:
        /*0088*/ 	.word	index@(_Z12PrefixScan16Pi)
        /*008c*/ 	.word	0x00000000


	//----- nvinfo : EIATTR_REGCOUNT
	.align		4
.L_23:
        /*0090*/ 	.byte	0x04, 0x2f
        /*0092*/ 	.short	(.L_25 - .L_24)
	.align		4
.L_24:
        /*0094*/ 	.word	index@(_Z7ReorderPiS_S_S_)
        /*0098*/ 	.word	0x0000000e


	//----- nvinfo : EIATTR_FRAME_SIZE
	.align		4
.L_25:
        /*009c*/ 	.byte	0x04, 0x11
        /*009e*/ 	.short	(.L_27 - .L_26)
	.align		4
.L_26:
        /*00a0*/ 	.word	index@(_Z7ReorderPiS_S_S_)
        /*00a4*/ 	.word	0x00000000


	//----- nvinfo : EIATTR_MIN_STACK_SIZE
	.align		4
.L_27:
        /*00a8*/ 	.byte	0x04, 0x12
        /*00aa*/ 	.short	(.L_29 - .L_28)
	.align		4
.L_28:
        /*00ac*/ 	.word	index@(_Z7ReorderPiS_S_S_)
        /*00b0*/ 	.word	0x00000000


	//----- nvinfo : EIATTR_MIN_STACK_SIZE
	.align		4
.L_29:
        /*00b4*/ 	.byte	0x04, 0x12
        /*00b6*/ 	.short	(.L_31 - .L_30)
	.align		4
.L_30:
        /*00b8*/ 	.word	index@(_Z12PrefixScan16Pi)
        /*00bc*/ 	.word	0x00000000


	//----- nvinfo : EIATTR_MIN_STACK_SIZE
	.align		4
.L_31:
        /*00c0*/ 	.byte	0x04, 0x12
        /*00c2*/ 	.short	(.L_33 - .L_32)
	.align		4
.L_32:
        /*00c4*/ 	.word	index@(_Z8CountSumPiS_i)
        /*00c8*/ 	.word	0x00000000


	//----- nvinfo : EIATTR_MIN_STACK_SIZE
	.align		4
.L_33:
        /*00cc*/ 	.byte	0x04, 0x12
        /*00ce*/ 	.short	(.L_35 - .L_34)
	.align		4
.L_34:
        /*00d0*/ 	.word	index@(_Z15CountMultiBlockPiS_S_)
        /*00d4*/ 	.word	0x00000000


	//----- nvinfo : EIATTR_MIN_STACK_SIZE
	.align		4
.L_35:
        /*00d8*/ 	.byte	0x04, 0x12
        /*00da*/ 	.short	(.L_37 - .L_36)
	.align		4
.L_36:
        /*00dc*/ 	.word	index@(_Z13PrefixScanAddPiS_)
        /*00e0*/ 	.word	0x00000000


	//----- nvinfo : EIATTR_MIN_STACK_SIZE
	.align		4
.L_37:
        /*00e4*/ 	.byte	0x04, 0x12
        /*00e6*/ 	.short	(.L_39 - .L_38)
	.align		4
.L_38:
        /*00e8*/ 	.word	index@(_Z21PrefixScanSingleBlockPi)
        /*00ec*/ 	.word	0x00000000


	//----- nvinfo : EIATTR_MIN_STACK_SIZE
	.align		4
.L_39:
        /*00f0*/ 	.byte	0x04, 0x12
        /*00f2*/ 	.short	(.L_41 - .L_40)
	.align		4
.L_40:
        /*00f4*/ 	.word	index@(_Z20PrefixScanMultiBlockPiS_)
        /*00f8*/ 	.word	0x00000000
.L_41:


//--------------------- .nv.compat                --------------------------
	.section	.nv.compat,"",@"SHT_CUDA_COMPAT_INFO"
	.align	4
        /*0000*/ 	.byte	0x02, 0x09, 0x00, 0x00, 0x02, 0x02, 0x01, 0x00, 0x02, 0x05, 0x05, 0x00, 0x03, 0x07, 0x01, 0x01
        /*0010*/ 	.byte	0x02, 0x03, 0x00, 0x00, 0x02, 0x06, 0x01, 0x00, 0x04, 0x0b, 0x08, 0x00, 0x09, 0x00, 0x00, 0x00
        /*0020*/ 	.byte	0x00, 0x00, 0x00, 0x00


//--------------------- .nv.info._Z7ReorderPiS_S_S_ --------------------------
	.section	.nv.info._Z7ReorderPiS_S_S_,"",@"SHT_CUDA_INFO"
	.sectionflags	@""
	.align	4


	//----- nvinfo : EIATTR_CUDA_API_VERSION
	.align		4
        /*0000*/ 	.byte	0x04, 0x37
        /*0002*/ 	.short	(.L_43 - .L_42)
.L_42:
        /*0004*/ 	.word	0x00000082


	//----- nvinfo : EIATTR_KPARAM_INFO
	.align		4
.L_43:
        /*0008*/ 	.byte	0x04, 0x17
        /*000a*/ 	.short	(.L_45 - .L_44)
.L_44:
        /*000c*/ 	.word	0x00000000
        /*0010*/ 	.short	0x0003
        /*0012*/ 	.short	0x0018
        /*0014*/ 	.byte	0x00, 0xf5, 0x21, 0x00


	//----- nvinfo : EIATTR_KPARAM_INFO
	.align		4
.L_45:
        /*0018*/ 	.byte	0x04, 0x17
        /*001a*/ 	.short	(.L_47 - .L_46)
.L_46:
        /*001c*/ 	.word	0x00000000
        /*0020*/ 	.short	0x0002
        /*0022*/ 	.short	0x0010
        /*0024*/ 	.byte	0x00, 0xf5, 0x21, 0x00


	//----- nvinfo : EIATTR_KPARAM_INFO
	.align		4
.L_47:
        /*0028*/ 	.byte	0x04, 0x17
        /*002a*/ 	.short	(.L_49 - .L_48)
.L_48:
        /*002c*/ 	.word	0x00000000
        /*0030*/ 	.short	0x0001
        /*0032*/ 	.short	0x0008
        /*0034*/ 	.byte	0x00, 0xf5, 0x21, 0x00


	//----- nvinfo : EIATTR_KPARAM_INFO
	.align		4
.L_49:
        /*0038*/ 	.byte	0x04, 0x17
        /*003a*/ 	.short	(.L_51 - .L_50)
.L_50:
        /*003c*/ 	.word	0x00000000
        /*0040*/ 	.short	0x0000
        /*0042*/ 	.short	0x0000
        /*0044*/ 	.byte	0x00, 0xf5, 0x21, 0x00


	//----- nvinfo : EIATTR_SPARSE_MMA_MASK
	.align		4
.L_51:
        /*0048*/ 	.byte	0x03, 0x50
        /*004a*/ 	.short	0x0000


	//----- nvinfo : EIATTR_MAXREG_COUNT
	.align		4
        /*004c*/ 	.byte	0x03, 0x1b
        /*004e*/ 	.short	0x00ff


	//----- nvinfo : EIATTR_MERCURY_ISA_VERSION
	.align		4
        /*0050*/ 	.byte	0x03, 0x5f
        /*0052*/ 	.short	0x0101


	//----- nvinfo : EIATTR_VRC_CTA_INIT_COUNT
	.align		4
        /*0054*/ 	.byte	0x02, 0x4a
	.zero		1
	.zero		1


	//----- nvinfo : EIATTR_EXIT_INSTR_OFFSETS
	.align		4
        /*0058*/ 	.byte	0x04, 0x1c
        /*005a*/ 	.short	(.L_53 - .L_52)


	//   ....[0]....
.L_52:
        /*005c*/ 	.word	0x00000130


	//----- nvinfo : EIATTR_CBANK_PARAM_SIZE
	.align		4
.L_53:
        /*0060*/ 	.byte	0x03, 0x19
        /*0062*/ 	.short	0x0020


	//----- nvinfo : EIATTR_PARAM_CBANK
	.align		4
        /*0064*/ 	.byte	0x04, 0x0a
        /*0066*/ 	.short	(.L_55 - .L_54)
	.align		4
.L_54:
        /*0068*/ 	.word	index@(.nv.constant0._Z7ReorderPiS_S_S_)
        /*006c*/ 	.short	0x0380
        /*006e*/ 	.short	0x0020


	//----- nvinfo : EIATTR_SW_WAR
	.align		4
.L_55:
        /*0070*/ 	.byte	0x04, 0x36
        /*0072*/ 	.short	(.L_57 - .L_56)
.L_56:
        /*0074*/ 	.word	0x00000008
.L_57:


//--------------------- .nv.info._Z12PrefixScan16Pi --------------------------
	.section	.nv.info._Z12PrefixScan16Pi,"",@"SHT_CUDA_INFO"
	.sectionflags	@""
	.align	4


	//----- nvinfo : EIATTR_CUDA_API_VERSION
	.align		4
        /*0000*/ 	.byte	0x04, 0x37
        /*0002*/ 	.short	(.L_59 - .L_58)
.L_58:
        /*0004*/ 	.word	0x00000082


	//----- nvinfo : EIATTR_KPARAM_INFO
	.align		4
.L_59:
        /*0008*/ 	.byte	0x04, 0x17
        /*000a*/ 	.short	(.L_61 - .L_60)
.L_60:
        /*000c*/ 	.word	0x00000000
        /*0010*/ 	.short	0x0000
        /*0012*/ 	.short	0x0000
        /*0014*/ 	.byte	0x00, 0xf5, 0x21, 0x00


	//----- nvinfo : EIATTR_SPARSE_MMA_MASK
	.align		4
.L_61:
        /*0018*/ 	.byte	0x03, 0x50
        /*001a*/ 	.short	0x0000


	//----- nvinfo : EIATTR_MAXREG_COUNT
	.align		4
        /*001c*/ 	.byte	0x03, 0x1b
        /*001e*/ 	.short	0x00ff


	//----- nvinfo : EIATTR_MERCURY_ISA_VERSION
	.align		4
        /*0020*/ 	.byte	0x03, 0x5f
        /*0022*/ 	.short	0x0101


	//----- nvinfo : EIATTR_COOP_GROUP_MASK_REGIDS
	.align		4
        /*0024*/ 	.byte	0x04, 0x29
        /*0026*/ 	.short	(.L_63 - .L_62)


	//   ....[0]....
.L_62:
        /*0028*/ 	.word	0xffffffff


	//   ....[1]....
        /*002c*/ 	.word	0xffffffff


	//   ....[2]....
        /*0030*/ 	.word	0xffffffff


	//   ....[3]....
        /*0034*/ 	.word	0xffffffff


	//   ....[4]....
        /*0038*/ 	.word	0xffffffff


	//----- nvinfo : EIATTR_COOP_GROUP_INSTR_OFFSETS
	.align		4
.L_63:
        /*003c*/ 	.byte	0x04, 0x28
        /*003e*/ 	.short	(.L_65 - .L_64)


	//   ....[0]....
.L_64:
        /*0040*/ 	.word	0x000000a0


	//   ....[1]....
        /*0044*/ 	.word	0x000000c0


	//   ....[2]....
        /*0048*/ 	.word	0x00000110


	//   ....[3]....
        /*004c*/ 	.word	0x00000150


	//   ....[4]....
        /*0050*/ 	.word	0x00000190


	//----- nvinfo : EIATTR_VRC_CTA_INIT_COUNT
	.align		4
.L_65:
        /*0054*/ 	.byte	0x02, 0x4a
	.zero		1
	.zero		1


	//----- nvinfo : EIATTR_EXIT_INSTR_OFFSETS
	.align		4
        /*0058*/ 	.byte	0x04, 0x1c
        /*005a*/ 	.short	(.L_67 - .L_66)


	//   ....[0]....
.L_66:
        /*005c*/ 	.word	0x000001d0


	//----- nvinfo : EIATTR_CBANK_PARAM_SIZE
	.align		4
.L_67:
        /*0060*/ 	.byte	0x03, 0x19
        /*0062*/ 	.short	0x0008


	//----- nvinfo : EIATTR_PARAM_CBANK
	.align		4
        /*0064*/ 	.byte	0x04, 0x0a
        /*0066*/ 	.short	(.L_69 - .L_68)
	.align		4
.L_68:
        /*0068*/ 	.word	index@(.nv.constant0._Z12PrefixScan16Pi)
        /*006c*/ 	.short	0x0380
        /*006e*/ 	.short	0x0008


	//----- nvinfo : EIATTR_SW_WAR
	.align		4
.L_69:
        /*0070*/ 	.byte	0x04, 0x36
        /*0072*/ 	.short	(.L_71 - .L_70)
.L_70:
        /*0074*/ 	.word	0x00000008
.L_71:


//--------------------- .nv.info._Z8CountSumPiS_i --------------------------
	.section	.nv.info._Z8CountSumPiS_i,"",@"SHT_CUDA_INFO"
	.sectionflags	@""
	.align	4


	//----- nvinfo : EIATTR_CUDA_API_VERSION
	.align		4
        /*0000*/ 	.byte	0x04, 0x37
        /*0002*/ 	.short	(.L_73 - .L_72)
.L_72:
        /*0004*/ 	.word	0x00000082


	//----- nvinfo : EIATTR_KPARAM_INFO
	.align		4
.L_73:
        /*0008*/ 	.byte	0x04, 0x17
        /*000a*/ 	.short	(.L_75 - .L_74)
.L_74:
        /*000c*/ 	.word	0x00000000
        /*0010*/ 	.short	0x0002
        /*0012*/ 	.short	0x0010
        /*0014*/ 	.byte	0x00, 0xf0, 0x11, 0x00


	//----- nvinfo : EIATTR_KPARAM_INFO
	.align		4
.L_75:
        /*0018*/ 	.byte	0x04, 0x17
        /*001a*/ 	.short	(.L_77 - .L_76)
.L_76:
        /*001c*/ 	.word	0x00000000
        /*0020*/ 	.short	0x0001
        /*0022*/ 	.short	0x0008
        /*0024*/ 	.byte	0x00, 0xf5, 0x21, 0x00


	//----- nvinfo : EIATTR_KPARAM_INFO
	.align		4
.L_77:
        /*0028*/ 	.byte	0x04, 0x17
        /*002a*/ 	.short	(.L_79 - .L_78)
.L_78:
        /*002c*/ 	.word	0x00000000
        /*0030*/ 	.short	0x0000
        /*0032*/ 	.short	0x0000
        /*0034*/ 	.byte	0x00, 0xf5, 0x21, 0x00


	//----- nvinfo : EIATTR_SPARSE_MMA_MASK
	.align		4
.L_79:
        /*0038*/ 	.byte	0x03, 0x50
        /*003a*/ 	.short	0x0000


	//----- nvinfo : EIATTR_MAXREG_COUNT
	.align		4
        /*003c*/ 	.byte	0x03, 0x1b
        /*003e*/ 	.short	0x00ff


	//----- nvinfo : EIATTR_NUM_BARRIERS
	.align		4
        /*0040*/ 	.byte	0x02, 0x4c
        /*0042*/ 	.byte	0x01
	.zero		1


	//----- nvinfo : EIATTR_MERCURY_ISA_VERSION
	.align		4
        /*0044*/ 	.byte	0x03, 0x5f
        /*0046*/ 	.short	0x0101


	//----- nvinfo : EIATTR_VRC_CTA_INIT_COUNT
	.align		4
        /*0048*/ 	.byte	0x02, 0x4a
	.zero		1
	.zero		1


	//----- nvinfo : EIATTR_EXIT_INSTR_OFFSETS
	.align		4
        /*004c*/ 	.byte	0x04, 0x1c
        /*004e*/ 	.short	(.L_81 - .L_80)


	//   ....[0]....
.L_80:
        /*0050*/ 	.word	0x000004d0


	//   ....[1]....
        /*0054*/ 	.word	0x00000530


	//----- nvinfo : EIATTR_CRS_STACK_SIZE
	.align		4
.L_81:
        /*0058*/ 	.byte	0x04, 0x1e
        /*005a*/ 	.short	(.L_83 - .L_82)
.L_82:
        /*005c*/ 	.word	0x00000000


	//----- nvinfo : EIATTR_CBANK_PARAM_SIZE
	.align		4
.L_83:
        /*0060*/ 	.byte	0x03, 0x19
        /*0062*/ 	.short	0x0014


	//----- nvinfo : EIATTR_PARAM_CBANK
	.align		4
        /*0064*/ 	.byte	0x04, 0x0a
        /*0066*/ 	.short	(.L_85 - .L_84)
	.align		4
.L_84:
        /*0068*/ 	.word	index@(.nv.constant0._Z8CountSumPiS_i)
        /*006c*/ 	.short	0x0380
        /*006e*/ 	.short	0x0014


	//----- nvinfo : EIATTR_SW_WAR
	.align		4
.L_85:
        /*0070*/ 	.byte	0x04, 0x36
        /*0072*/ 	.short	(.L_87 - .L_86)
.L_86:
        /*0074*/ 	.word	0x00000008
.L_87:


//--------------------- .nv.info._Z15CountMultiBlockPiS_S_ --------------------------
	.section	.nv.info._Z15CountMultiBlockPiS_S_,"",@"SHT_CUDA_INFO"
	.sectionflags	@""
	.align	4


	//----- nvinfo : EIATTR_CUDA_API_VERSION
	.align		4
        /*0000*/ 	.byte	0x04, 0x37
        /*0002*/ 	.short	(.L_89 - .L_88)
.L_88:
        /*0004*/ 	.word	0x00000082


	//----- nvinfo : EIATTR_KPARAM_INFO
	.align		4
.L_89:
        /*0008*/ 	.byte	0x04, 0x17
        /*000a*/ 	.short	(.L_91 - .L_90)
.L_90:
        /*000c*/ 	.word	0x00000000
        /*0010*/ 	.short	0x0002
        /*0012*/ 	.short	0x0010
        /*0014*/ 	.byte	0x00, 0xf5, 0x21, 0x00


	//----- nvinfo : EIATTR_KPARAM_INFO
	.align		4
.L_91:
        /*0018*/ 	.byte	0x04, 0x17
        /*001a*/ 	.short	(.L_93 - .L_92)
.L_92:
        /*001c*/ 	.word	0x00000000
        /*0020*/ 	.short	0x0001
        /*0022*/ 	.short	0x0008
        /*0024*/ 	.byte	0x00, 0xf5, 0x21, 0x00


	//----- nvinfo : EIATTR_KPARAM_INFO
	.align		4
.L_93:
        /*0028*/ 	.byte	0x04, 0x17
        /*002a*/ 	.short	(.L_95 - .L_94)
.L_94:
        /*002c*/ 	.word	0x00000000
        /*0030*/ 	.short	0x0000
        /*0032*/ 	.short	0x0000
        /*0034*/ 	.byte	0x00, 0xf5, 0x21, 0x00


	//----- nvinfo : EIATTR_SPARSE_MMA_MASK
	.align		4
.L_95:
        /*0038*/ 	.byte	0x03, 0x50
        /*003a*/ 	.short	0x0000


	//----- nvinfo : EIATTR_MAXREG_COUNT
	.align		4
        /*003c*/ 	.byte	0x03, 0x1b
        /*003e*/ 	.short	0x00ff


	//----- nvinfo : EIATTR_NUM_BARRIERS
	.align		4
        /*0040*/ 	.byte	0x02, 0x4c
        /*0042*/ 	.byte	0x01
	.zero		1


	//----- nvinfo : EIATTR_MERCURY_ISA_VERSION
	.align		4
        /*0044*/ 	.byte	0x03, 0x5f
        /*0046*/ 	.short	0x0101


	//----- nvinfo : EIATTR_VRC_CTA_INIT_COUNT
	.align		4
        /*0048*/ 	.byte	0x02, 0x4a
	.zero		1
	.zero		1


	//----- nvinfo : EIATTR_EXIT_INSTR_OFFSETS
	.align		4
        /*004c*/ 	.byte	0x04, 0x1c
        /*004e*/ 	.short	(.L_97 - .L_96)


	//   ....[0]....
.L_96:
        /*0050*/ 	.word	0x000001c0


	//   ....[1]....
        /*0054*/ 	.word	0x00000220


	//----- nvinfo : EIATTR_CBANK_PARAM_SIZE
	.align		4
.L_97:
        /*0058*/ 	.byte	0x03, 0x19
        /*005a*/ 	.short	0x0018


	//----- nvinfo : EIATTR_PARAM_CBANK
	.align		4
        /*005c*/ 	.byte	0x04, 0x0a
        /*005e*/ 	.short	(.L_99 - .L_98)
	.align		4
.L_98:
        /*0060*/ 	.word	index@(.nv.constant0._Z15CountMultiBlockPiS_S_)
        /*0064*/ 	.short	0x0380
        /*0066*/ 	.short	0x0018


	//----- nvinfo : EIATTR_SW_WAR
	.align		4
.L_99:
        /*0068*/ 	.byte	0x04, 0x36
        /*006a*/ 	.short	(.L_101 - .L_100)
.L_100:
        /*006c*/ 	.word	0x00000008
.L_101:


//--------------------- .nv.info._Z13PrefixScanAddPiS_ --------------------------
	.section	.nv.info._Z13PrefixScanAddPiS_,"",@"SHT_CUDA_INFO"
	.sectionflags	@""
	.align	4


	//----- nvinfo : EIATTR_CUDA_API_VERSION
	.align		4
        /*0000*/ 	.byte	0x04, 0x37
        /*0002*/ 	.short	(.L_103 - .L_102)
.L_102:
        /*0004*/ 	.word	0x00000082


	//----- nvinfo : EIATTR_KPARAM_INFO
	.align		4
.L_103:
        /*0008*/ 	.byte	0x04, 0x17
        /*000a*/ 	.short	(.L_105 - .L_104)
.L_104:
        /*000c*/ 	.word	0x00000000
        /*0010*/ 	.short	0x0001
        /*0012*/ 	.short	0x0008
        /*0014*/ 	.byte	0x00, 0xf5, 0x21, 0x00


	//----- nvinfo : EIATTR_KPARAM_INFO
	.align		4
.L_105:
        /*0018*/ 	.byte	0x04, 0x17
        /*001a*/ 	.short	(.L_107 - .L_106)
.L_106:
        /*001c*/ 	.word	0x00000000
        /*0020*/ 	.short	0x0000
        /*0022*/ 	.short	0x0000
        /*0024*/ 	.byte	0x00, 0xf5, 0x21, 0x00


	//----- nvinfo : EIATTR_SPARSE_MMA_MASK
	.align		4
.L_107:
        /*0028*/ 	.byte	0x03, 0x50
        /*002a*/ 	.short	0x0000


	//----- nvinfo : EIATTR_MAXREG_COUNT
	.align		4
        /*002c*/ 	.byte	0x03, 0x1b
        /*002e*/ 	.short	0x00ff


	//----- nvinfo : EIATTR_MERCURY_ISA_VERSION
	.align		4
        /*0030*/ 	.byte	0x03, 0x5f
        /*0032*/ 	.short	0x0101


	//----- nvinfo : EIATTR_VRC_CTA_INIT_COUNT
	.align		4
        /*0034*/ 	.byte	0x02, 0x4a
	.zero		1
	.zero		1


	//----- nvinfo : EIATTR_EXIT_INSTR_OFFSETS
	.align		4
        /*0038*/ 	.byte	0x04, 0x1c
        /*003a*/ 	.short	(.L_109 - .L_108)


	//   ....[0]....
.L_108:
        /*003c*/ 	.word	0x00000120


	//----- nvinfo : EIATTR_CBANK_PARAM_SIZE
	.align		4
.L_109:
        /*0040*/ 	.byte	0x03, 0x19
        /*0042*/ 	.short	0x0010


	//----- nvinfo : EIATTR_PARAM_CBANK
	.align		4
        /*0044*/ 	.byte	0x04, 0x0a
        /*0046*/ 	.short	(.L_111 - .L_110)
	.align		4
.L_110:
        /*0048*/ 	.word	index@(.nv.constant0._Z13PrefixScanAddPiS_)
        /*004c*/ 	.short	0x0380
        /*004e*/ 	.short	0x0010


	//----- nvinfo : EIATTR_SW_WAR
	.align		4
.L_111:
        /*0050*/ 	.byte	0x04, 0x36
        /*0052*/ 	.short	(.L_113 - .L_112)
.L_112:
        /*0054*/ 	.word	0x00000008
.L_113:


//--------------------- .nv.info._Z21PrefixScanSingleBlockPi --------------------------
	.section	.nv.info._Z21PrefixScanSingleBlockPi,"",@"SHT_CUDA_INFO"
	.sectionflags	@""
	.align	4


	//----- nvinfo : EIATTR_CUDA_API_VERSION
	.align		4
        /*0000*/ 	.byte	0x04, 0x37
        /*0002*/ 	.short	(.L_115 - .L_114)
.L_114:
        /*0004*/ 	.word	0x00000082


	//----- nvinfo : EIATTR_KPARAM_INFO
	.align		4
.L_115:
        /*0008*/ 	.byte	0x04, 0x17
        /*000a*/ 	.short	(.L_117 - .L_116)
.L_116:
        /*000c*/ 	.word	0x00000000
        /*0010*/ 	.short	0x0000
        /*0012*/ 	.short	0x0000
        /*0014*/ 	.byte	0x00, 0xf5, 0x21, 0x00


	//----- nvinfo : EIATTR_SPARSE_MMA_MASK
	.align		4
.L_117:
        /*0018*/ 	.byte	0x03, 0x50
        /*001a*/ 	.short	0x0000


	//----- nvinfo : EIATTR_MAXREG_COUNT
	.align		4
        /*001c*/ 	.byte	0x03, 0x1b
        /*001e*/ 	.short	0x00ff


	//----- nvinfo : EIATTR_NUM_BARRIERS
	.align		4
        /*0020*/ 	.byte	0x02, 0x4c
        /*0022*/ 	.byte	0x01
	.zero		1


	//----- nvinfo : EIATTR_MERCURY_ISA_VERSION
	.align		4
        /*0024*/ 	.byte	0x03, 0x5f
        /*0026*/ 	.short	0x0101


	//----- nvinfo : EIATTR_VRC_CTA_INIT_COUNT
	.align		4
        /*0028*/ 	.byte	0x02, 0x4a
	.zero		1
	.zero		1


	//----- nvinfo : EIATTR_EXIT_INSTR_OFFSETS
	.align		4
        /*002c*/ 	.byte	0x04, 0x1c
        /*002e*/ 	.short	(.L_119 - .L_118)


	//   ....[0]....
.L_118:
        /*0030*/ 	.word	0x00000c00


	//----- nvinfo : EIATTR_CBANK_PARAM_SIZE
	.align		4
.L_119:
        /*0034*/ 	.byte	0x03, 0x19
        /*0036*/ 	.short	0x0008


	//----- nvinfo : EIATTR_PARAM_CBANK
	.align		4
        /*0038*/ 	.byte	0x04, 0x0a
        /*003a*/ 	.short	(.L_121 - .L_120)
	.align		4
.L_120:
        /*003c*/ 	.word	index@(.nv.constant0._Z21PrefixScanSingleBlockPi)
        /*0040*/ 	.short	0x0380
        /*0042*/ 	.short	0x0008


	//----- nvinfo : EIATTR_SW_WAR
	.align		4
.L_121:
        /*0044*/ 	.byte	0x04, 0x36
        /*0046*/ 	.short	(.L_123 - .L_122)
.L_122:
        /*0048*/ 	.word	0x00000008
.L_123:


//--------------------- .nv.info._Z20PrefixScanMultiBlockPiS_ --------------------------
	.section	.nv.info._Z20PrefixScanMultiBlockPiS_,"",@"SHT_CUDA_INFO"
	.sectionflags	@""
	.align	4


	//----- nvinfo : EIATTR_CUDA_API_VERSION
	.align		4
        /*0000*/ 	.byte	0x04, 0x37
        /*0002*/ 	.short	(.L_125 - .L_124)
.L_124:
        /*0004*/ 	.word	0x00000082


	//----- nvinfo : EIATTR_KPARAM_INFO
	.align		4
.L_125:
        /*0008*/ 	.byte	0x04, 0x17
        /*000a*/ 	.short	(.L_127 - .L_126)
.L_126:
        /*000c*/ 	.word	0x00000000
        /*0010*/ 	.short	0x0001
        /*0012*/ 	.short	0x0008
        /*0014*/ 	.byte	0x00, 0xf5, 0x21, 0x00


	//----- nvinfo : EIATTR_KPARAM_INFO
	.align		4
.L_127:
        /*0018*/ 	.byte	0x04, 0x17
        /*001a*/ 	.short	(.L_129 - .L_128)
.L_128:
        /*001c*/ 	.word	0x00000000
        /*0020*/ 	.short	0x0000
        /*0022*/ 	.short	0x0000
        /*0024*/ 	.byte	0x00, 0xf5, 0x21, 0x00


	//----- nvinfo : EIATTR_SPARSE_MMA_MASK
	.align		4
.L_129:
        /*0028*/ 	.byte	0x03, 0x50
        /*002a*/ 	.short	0x0000


	//----- nvinfo : EIATTR_MAXREG_COUNT
	.align		4
        /*002c*/ 	.byte	0x03, 0x1b
        /*002e*/ 	.short	0x00ff


	//----- nvinfo : EIATTR_NUM_BARRIERS
	.align		4
        /*0030*/ 	.byte	0x02, 0x4c
        /*0032*/ 	.byte	0x01
	.zero		1


	//----- nvinfo : EIATTR_MERCURY_ISA_VERSION
	.align		4
        /*0034*/ 	.byte	0x03, 0x5f
        /*0036*/ 	.short	0x0101


	//----- nvinfo : EIATTR_VRC_CTA_INIT_COUNT
	.align		4
        /*0038*/ 	.byte	0x02, 0x4a
	.zero		1
	.zero		1


	//----- nvinfo : EIATTR_EXIT_INSTR_OFFSETS
	.align		4
        /*003c*/ 	.byte	0x04, 0x1c
        /*003e*/ 	.short	(.L_131 - .L_130)


	//   ....[0]....
.L_130:
        /*0040*/ 	.word	0x00000c00


	//----- nvinfo : EIATTR_CRS_STACK_SIZE
	.align		4
.L_131:
        /*0044*/ 	.byte	0x04, 0x1e
        /*0046*/ 	.short	(.L_133 - .L_132)
.L_132:
        /*0048*/ 	.word	0x00000000


	//----- nvinfo : EIATTR_CBANK_PARAM_SIZE
	.align		4
.L_133:
        /*004c*/ 	.byte	0x03, 0x19
        /*004e*/ 	.short	0x0010


	//----- nvinfo : EIATTR_PARAM_CBANK
	.align		4
        /*0050*/ 	.byte	0x04, 0x0a
        /*0052*/ 	.short	(.L_135 - .L_134)
	.align		4
.L_134:
        /*0054*/ 	.word	index@(.nv.constant0._Z20PrefixScanMultiBlockPiS_)
        /*0058*/ 	.short	0x0380
        /*005a*/ 	.short	0x0010


	//----- nvinfo : EIATTR_SW_WAR
	.align		4
.L_135:
        /*005c*/ 	.byte	0x04, 0x36
        /*005e*/ 	.short	(.L_137 - .L_136)
.L_136:
        /*0060*/ 	.word	0x00000008
.L_137:


//--------------------- .nv.callgraph             --------------------------
	.section	.nv.callgraph,"",@"SHT_CUDA_CALLGRAPH"
	.align	4
	.sectionentsize	8
	.align		4
        /*0000*/ 	.word	0x00000000
	.align		4
        /*0004*/ 	.word	0xffffffff
	.align		4
        /*0008*/ 	.word	0x00000000
	.align		4
        /*000c*/ 	.word	0xfffffffe
	.align		4
        /*0010*/ 	.word	0x00000000
	.align		4
        /*0014*/ 	.word	0xfffffffd
	.align		4
        /*0018*/ 	.word	0x00000000
	.align		4
        /*001c*/ 	.word	0xfffffffc


//--------------------- .text._Z7ReorderPiS_S_S_  --------------------------
	.section	.text._Z7ReorderPiS_S_S_,"ax",@progbits
	.align	128
        .global         _Z7ReorderPiS_S_S_
        .type           _Z7ReorderPiS_S_S_,@function
        .size           _Z7ReorderPiS_S_S_,(.L_x_11 - _Z7ReorderPiS_S_S_)
        .other          _Z7ReorderPiS_S_S_,@"STO_CUDA_ENTRY STV_DEFAULT"
_Z7ReorderPiS_S_S_:
.text._Z7ReorderPiS_S_S_:
[----:B------:R-:W-:Y:S01]  /*0000*/  LDC R1, c[0x0][0x37c] ;  /* 0x0000df00ff017b82 */ /* 0x000fe20000000800 */
[----:B------:R-:W0:Y:S07]  /*0010*/  S2R R9, SR_TID.X ;  /* 0x0000000000097919 */ /* 0x000e2e0000002100 */
[----:B------:R-:W0:Y:S01]  /*0020*/  S2UR UR6, SR_CTAID.X ;  /* 0x00000000000679c3 */ /* 0x000e220000002500 */
[----:B------:R-:W1:Y:S07]  /*0030*/  LDCU.64 UR4, c[0x0][0x358] ;  /* 0x00006b00ff0477ac */ /* 0x000e6e0008000a00 */
[----:B------:R-:W0:Y:S08]  /*0040*/  LDC R0, c[0x0][0x360] ;  /* 0x0000d800ff007b82 */ /* 0x000e300000000800 */
[----:B------:R-:W2:Y:S08]  /*0050*/  LDC.64 R2, c[0x0][0x380] ;  /* 0x0000e000ff027b82 */ /* 0x000eb00000000a00 */
[----:B------:R-:W3:Y:S01]  /*0060*/  LDC.64 R6, c[0x0][0x398] ;  /* 0x0000e600ff067b82 */ /* 0x000ee20000000a00 */
[----:B0-----:R-:W-:-:S07]  /*0070*/  IMAD R9, R0, UR6, R9 ;  /* 0x0000000600097c24 */ /* 0x001fce000f8e0209 */
[----:B------:R-:W0:Y:S01]  /*0080*/  LDC.64 R4, c[0x0][0x390] ;  /* 0x0000e400ff047b82 */ /* 0x000e220000000a00 */
[----:B--2---:R-:W-:-:S06]  /*0090*/  IMAD.WIDE R2, R9, 0x4, R2 ;  /* 0x0000000409027825 */ /* 0x004fcc00078e0202 */
[----:B-1----:R-:W0:Y:S01]  /*00a0*/  LDG.E R3, desc[UR4][R2.64] ;  /* 0x0000000402037981 */ /* 0x002e22000c1e1900 */
[----:B---3--:R-:W-:Y:S02]  /*00b0*/  IMAD.WIDE R6, R9, 0x4, R6 ;  /* 0x0000000409067825 */ /* 0x008fe400078e0206 */
[----:B------:R-:W1:Y:S04]  /*00c0*/  LDC.64 R8, c[0x0][0x388] ;  /* 0x0000e200ff087b82 */ /* 0x000e680000000a00 */
[----:B------:R-:W2:Y:S01]  /*00d0*/  LDG.E R7, desc[UR4][R6.64] ;  /* 0x0000000406077981 */ /* 0x000ea2000c1e1900 */
[----:B0-----:R-:W-:-:S06]  /*00e0*/  IMAD.WIDE R4, R3, 0x4, R4 ;  /* 0x0000000403047825 */ /* 0x001fcc00078e0204 */
[----:B------:R-:W2:Y:S02]  /*00f0*/  LDG.E R4, desc[UR4][R4.64] ;  /* 0x0000000404047981 */ /* 0x000ea4000c1e1900 */
[----:B--2---:R-:W-:-:S05]  /*0100*/  IADD3 R11, PT, PT, R4, R7, RZ ;  /* 0x00000007040b7210 */ /* 0x004fca0007ffe0ff */
[----:B-1----:R-:W-:-:S05]  /*0110*/  IMAD.WIDE R8, R11, 0x4, R8 ;  /* 0x000000040b087825 */ /* 0x002fca00078e0208 */
[----:B------:R-:W-:Y:S01]  /*0120*/  STG.E desc[UR4][R8.64], R3 ;  /* 0x0000000308007986 */ /* 0x000fe2000c101904 */
[----:B------:R-:W-:Y:S05]  /*0130*/  EXIT ;  /* 0x000000000000794d */ /* 0x000fea0003800000 */
.L_x_0:
[----:B------:R-:W-:-:S00]  /*0140*/  BRA `(.L_x_0) ;  /* 0xfffffffc00fc7947 */ /* 0x000fc0000383ffff */
[----:B------:R-:W-:-:S00]  /*0150*/  NOP ;  /* 0x0000000000007918 */ /* 0x000fc00000000000 */
        /* <DEDUP_REMOVED lines=10> */
.L_x_11:


//--------------------- .text._Z12PrefixScan16Pi  --------------------------
	.section	.text._Z12PrefixScan16Pi,"ax",@progbits
	.align	128
        .global         _Z12PrefixScan16Pi
        .type           _Z12PrefixScan16Pi,@function
        .size           _Z12PrefixScan16Pi,(.L_x_12 - _Z12PrefixScan16Pi)
        .other          _Z12PrefixScan16Pi,@"STO_CUDA_ENTRY STV_DEFAULT"
_Z12PrefixScan16Pi:
.text._Z12PrefixScan16Pi:
[----:B------:R-:W-:Y:S01]  /*0000*/  LDC R1, c[0x0][0x37c] ;  /* 0x0000df00ff017b82 */ /* 0x000fe20000000800 */
[----:B------:R-:W0:Y:S07]  /*0010*/  S2R R11, SR_TID.X ;  /* 0x00000000000b7919 */ /* 0x000e2e0000002100 */
[----:B------:R-:W0:Y:S01]  /*0020*/  LDC.64 R2, c[0x0][0x380] ;  /* 0x0000e000ff027b82 */ /* 0x000e220000000a00 */
[----:B------:R-:W1:Y:S01]  /*0030*/  LDCU.64 UR4, c[0x0][0x358] ;  /* 0x00006b00ff0477ac */ /* 0x000e620008000a00 */
[----:B0-----:R-:W-:-:S05]  /*0040*/  IMAD.WIDE.U32 R2, R11, 0x4, R2 ;  /* 0x000000040b027825 */ /* 0x001fca00078e0002 */
[----:B-1----:R-:W2:Y:S01]  /*0050*/  LDG.E R0, desc[UR4][R2.64] ;  /* 0x0000000402007981 */ /* 0x002ea2000c1e1900 */
[C---:B------:R-:W-:Y:S01]  /*0060*/  VIADD R5, R11.reuse, 0xffffffff ;  /* 0xffffffff0b057836 */ /* 0x040fe20000000000 */
[C---:B------:R-:W-:Y:S01]  /*0070*/  ISETP.NE.AND P0, PT, R11.reuse, RZ, PT ;  /* 0x000000ff0b00720c */ /* 0x040fe20003f05270 */
[C---:B------:R-:W-:Y:S02]  /*0080*/  VIADD R6, R11.reuse, 0xfffffffe ;  /* 0xfffffffe0b067836 */ /* 0x040fe40000000000 */
[----:B------:R-:W-:Y:S01]  /*0090*/  VIADD R9, R11, 0xfffffffc ;  /* 0xfffffffc0b097836 */ /* 0x000fe20000000000 */
[----:B--2---:R-:W0:Y:S02]  /*00a0*/  SHFL.IDX PT, R0, R0, R5, 0x1f ;  /* 0x00001f0500007589 */ /* 0x004e2400000e0000 */
[----:B0-----:R-:W-:-:S05]  /*00b0*/  SEL R4, R0, RZ, P0 ;  /* 0x000000ff00047207 */ /* 0x001fca0000000000 */
[----:B------:R-:W0:Y:S02]  /*00c0*/  SHFL.IDX PT, R7, R4, R5, 0x1f ;  /* 0x00001f0504077589 */ /* 0x000e2400000e0000 */
[----:B0-----:R-:W-:Y:S02]  /*00d0*/  IMAD.IADD R7, R0, 0x1, R7 ;  /* 0x0000000100077824 */ /* 0x001fe400078e0207 */
[----:B------:R-:W-:-:S03]  /*00e0*/  VIADD R0, R11, 0xfffffff8 ;  /* 0xfffffff80b007836 */ /* 0x000fc60000000000 */
[----:B------:R-:W-:Y:S02]  /*00f0*/  SEL R7, R7, RZ, P0 ;  /* 0x000000ff07077207 */ /* 0x000fe40000000000 */
[----:B------:R-:W-:-:S03]  /*0100*/  ISETP.GT.U32.AND P0, PT, R11, 0x1, PT ;  /* 0x000000010b00780c */ /* 0x000fc60003f04070 */
[----:B------:R-:W0:Y:S02]  /*0110*/  SHFL.IDX PT, R6, R7, R6, 0x1f ;  /* 0x00001f0607067589 */ /* 0x000e2400000e0000 */
[----:B0-----:R-:W-:Y:S02]  /*0120*/  SEL R8, R6, RZ, P0 ;  /* 0x000000ff06087207 */ /* 0x001fe40000000000 */
[----:B------:R-:W-:-:S03]  /*0130*/  ISETP.GT.U32.AND P0, PT, R11, 0x3, PT ;  /* 0x000000030b00780c */ /* 0x000fc60003f04070 */
[----:B------:R-:W-:-:S05]  /*0140*/  IMAD.IADD R8, R7, 0x1, R8 ;  /* 0x0000000107087824 */ /* 0x000fca00078e0208 */
[----:B------:R-:W0:Y:S02]  /*0150*/  SHFL.IDX PT, R9, R8, R9, 0x1f ;  /* 0x00001f0908097589 */ /* 0x000e2400000e0000 */
[----:B0-----:R-:W-:Y:S02]  /*0160*/  SEL R5, R9, RZ, P0 ;  /* 0x000000ff09057207 */ /* 0x001fe40000000000 */
[----:B------:R-:W-:-:S03]  /*0170*/  ISETP.GT.U32.AND P0, PT, R11, 0x7, PT ;  /* 0x000000070b00780c */ /* 0x000fc60003f04070 */
[----:B------:R-:W-:-:S05]  /*0180*/  IMAD.IADD R5, R8, 0x1, R5 ;  /* 0x0000000108057824 */ /* 0x000fca00078e0205 */
[----:B------:R-:W0:Y:S02]  /*0190*/  SHFL.IDX PT, R0, R5, R0, 0x1f ;  /* 0x00001f0005007589 */ /* 0x000e2400000e0000 */
[----:B0-----:R-:W-:-:S05]  /*01a0*/  SEL R4, R0, RZ, P0 ;  /* 0x000000ff00047207 */ /* 0x001fca0000000000 */
[----:B------:R-:W-:-:S05]  /*01b0*/  IMAD.IADD R7, R5, 0x1, R4 ;  /* 0x0000000105077824 */ /* 0x000fca00078e0204 */
[----:B------:R-:W-:Y:S01]  /*01c0*/  STG.E desc[UR4][R2.64], R7 ;  /* 0x0000000702007986 */ /* 0x000fe2000c101904 */
[----:B------:R-:W-:Y:S05]  /*01d0*/  EXIT ;  /* 0x000000000000794d */ /* 0x000fea0003800000 */
.L_x_1:
        /* <DEDUP_REMOVED lines=10> */
.L_x_12:


//--------------------- .text._Z8CountSumPiS_i    --------------------------
	.section	.text._Z8CountSumPiS_i,"ax",@progbits
	.align	128
        .global         _Z8CountSumPiS_i
        .type           _Z8CountSumPiS_i,@function
        .size           _Z8CountSumPiS_i,(.L_x_13 - _Z8CountSumPiS_i)
        .other          _Z8CountSumPiS_i,@"STO_CUDA_ENTRY STV_DEFAULT"
_Z8CountSumPiS_i:
.text._Z8CountSumPiS_i:
[----:B------:R-:W-:Y:S01]  /*0000*/  LDC R1, c[0x0][0x37c] ;  /* 0x0000df00ff017b82 */ /* 0x000fe20000000800 */
[----:B------:R-:W0:Y:S07]  /*0010*/  S2R R5, SR_TID.X ;  /* 0x0000000000057919 */ /* 0x000e2e0000002100 */
[----:B------:R-:W1:Y:S01]  /*0020*/  S2UR UR5, SR_CgaCtaId ;  /* 0x00000000000579c3 */ /* 0x000e620000008800 */
[----:B------:R-:W-:Y:S01]  /*0030*/  UMOV UR4, 0x400 ;  /* 0x0000040000047882 */ /* 0x000fe20000000000 */
[----:B------:R-:W2:Y:S01]  /*0040*/  LDCU UR6, c[0x0][0x390] ;  /* 0x00007200ff0677ac */ /* 0x000ea20008000800 */
[----:B------:R-:W3:Y:S01]  /*0050*/  S2R R0, SR_TID.Y ;  /* 0x0000000000007919 */ /* 0x000ee20000002200 */
[----:B------:R-:W-:Y:S01]  /*0060*/  BSSY.RECONVERGENT B0, `(.L_x_2) ;  /* 0x0000017000007945 */ /* 0x000fe20003800200 */
[----:B-1----:R-:W-:-:S06]  /*0070*/  ULEA UR4, UR5, UR4, 0x18 ;  /* 0x0000000405047291 */ /* 0x002fcc000f8ec0ff */
[C---:B0-----:R-:W-:Y:S01]  /*0080*/  LEA R3, R5.reuse, UR4, 0x7 ;  /* 0x0000000405037c11 */ /* 0x041fe2000f8e38ff */
[C---:B------:R-:W-:Y:S01]  /*0090*/  IMAD.SHL.U32 R2, R5.reuse, 0x2, RZ ;  /* 0x0000000205027824 */ /* 0x040fe200078e00ff */
[----:B------:R-:W-:-:S03]  /*00a0*/  ISETP.GT.U32.AND P0, PT, R5, 0x3f, PT ;  /* 0x0000003f0500780c */ /* 0x000fc60003f04070 */
[----:B---3--:R-:W-:Y:S01]  /*00b0*/  IMAD R4, R0, 0x4, R3 ;  /* 0x0000000400047824 */ /* 0x008fe200078e0203 */
[----:B--2---:R-:W-:Y:S01]  /*00c0*/  ISETP.GE.AND P1, PT, R2, UR6, PT ;  /* 0x0000000602007c0c */ /* 0x004fe2000bf26270 */
[----:B------:R-:W0:Y:S01]  /*00d0*/  S2R R3, SR_CTAID.X ;  /* 0x0000000000037919 */ /* 0x000e220000002500 */
[----:B------:R-:W-:Y:S01]  /*00e0*/  LEA R2, R0, UR4, 0x2 ;  /* 0x0000000400027c11 */ /* 0x000fe2000f8e10ff */
[----:B------:R-:W1:Y:S01]  /*00f0*/  LDCU.64 UR6, c[0x0][0x358] ;  /* 0x00006b00ff0677ac */ /* 0x000e620008000a00 */
[----:B------:R2:W-:Y:S04]  /*0100*/  STS [R4], RZ ;  /* 0x000000ff04007388 */ /* 0x0005e80000000800 */
[----:B------:R2:W-:Y:S01]  /*0110*/  STS [R4+0x40], RZ ;  /* 0x000040ff04007388 */ /* 0x0005e20000000800 */
[----:B------:R-:W-:Y:S01]  /*0120*/  @!P0 IMAD R10, R5, 0x80, R2 ;  /* 0x00000080050a8824 */ /* 0x000fe200078e0202 */
[----:B------:R-:W-:Y:S06]  /*0130*/  BAR.SYNC.DEFER_BLOCKING 0x0 ;  /* 0x0000000000007b1d */ /* 0x000fec0000010000 */
[----:B------:R-:W-:Y:S05]  /*0140*/  @P1 BRA `(.L_x_3) ;  /* 0x0000000000201947 */ /* 0x000fea0003800000 */
[----:B------:R-:W3:Y:S01]  /*0150*/  LDC.64 R6, c[0x0][0x380] ;  /* 0x0000e000ff067b82 */ /* 0x000ee20000000a00 */
[----:B------:R-:W-:-:S05]  /*0160*/  LEA R8, R5, R0, 0x5 ;  /* 0x0000000005087211 */ /* 0x000fca00078e28ff */
[----:B0-----:R-:W-:-:S04]  /*0170*/  IMAD R9, R3, 0x800, R8 ;  /* 0x0000080003097824 */ /* 0x001fc800078e0208 */
[----:B---3--:R-:W-:-:S05]  /*0180*/  IMAD.WIDE.U32 R6, R9, 0x4, R6 ;  /* 0x0000000409067825 */ /* 0x008fca00078e0006 */
[----:B-1----:R-:W3:Y:S04]  /*0190*/  LDG.E R9, desc[UR6][R6.64] ;  /* 0x0000000606097981 */ /* 0x002ee8000c1e1900 */
[----:B------:R-:W4:Y:S04]  /*01a0*/  LDG.E R11, desc[UR6][R6.64+0x40] ;  /* 0x00004006060b7981 */ /* 0x000f28000c1e1900 */
[----:B---3--:R3:W-:Y:S04]  /*01b0*/  STS [R4], R9 ;  /* 0x0000000904007388 */ /* 0x0087e80000000800 */
[----:B----4-:R3:W-:Y:S02]  /*01c0*/  STS [R4+0x40], R11 ;  /* 0x0000400b04007388 */ /* 0x0107e40000000800 */
.L_x_3:
[----:B-1----:R-:W-:Y:S05]  /*01d0*/  BSYNC.RECONVERGENT B0 ;  /* 0x0000000000007941 */ /* 0x002fea0003800200 */
.L_x_2:
[----:B------:R-:W-:Y:S01]  /*01e0*/  BAR.SYNC.DEFER_BLOCKING 0x0 ;  /* 0x0000000000007b1d */ /* 0x000fe20000010000 */
[----:B------:R-:W-:-:S05]  /*01f0*/  ISETP.GT.U32.AND P1, PT, R5, 0x1f, PT ;  /* 0x0000001f0500780c */ /* 0x000fca0003f24070 */
[----:B--23--:R-:W-:Y:S04]  /*0200*/  @!P0 LDS R4, [R10+0x40] ;  /* 0x000040000a048984 */ /* 0x00cfe80000000800 */
[----:B------:R-:W1:Y:S02]  /*0210*/  @!P0 LDS R7, [R10] ;  /* 0x000000000a078984 */ /* 0x000e640000000800 */
[----:B-1----:R-:W-:Y:S02]  /*0220*/  @!P0 IMAD.IADD R7, R4, 0x1, R7 ;  /* 0x0000000104078824 */ /* 0x002fe400078e0207 */
[----:B------:R-:W-:-:S03]  /*0230*/  @!P1 LEA R4, R5, R2, 0x8 ;  /* 0x0000000205049211 */ /* 0x000fc600078e40ff */
[----:B------:R-:W-:Y:S01]  /*0240*/  @!P0 STS [R10], R7 ;  /* 0x000000070a008388 */ /* 0x000fe20000000800 */
[----:B------:R-:W-:Y:S01]  /*0250*/  BAR.SYNC.DEFER_BLOCKING 0x0 ;  /* 0x0000000000007b1d */ /* 0x000fe20000010000 */
[----:B------:R-:W-:-:S05]  /*0260*/  ISETP.GT.U32.AND P0, PT, R5, 0xf, PT ;  /* 0x0000000f0500780c */ /* 0x000fca0003f04070 */
[----:B------:R-:W-:Y:S04]  /*0270*/  @!P1 LDS R6, [R4+0x80] ;  /* 0x0000800004069984 */ /* 0x000fe80000000800 */
[----:B------:R-:W1:Y:S02]  /*0280*/  @!P1 LDS R9, [R4] ;  /* 0x0000000004099984 */ /* 0x000e640000000800 */
[----:B-1----:R-:W-:Y:S02]  /*0290*/  @!P1 IMAD.IADD R9, R6, 0x1, R9 ;  /* 0x0000000106099824 */ /* 0x002fe400078e0209 */
[----:B------:R-:W-:-:S03]  /*02a0*/  @!P0 IMAD R6, R5, 0x200, R2 ;  /* 0x0000020005068824 */ /* 0x000fc600078e0202 */
[----:B------:R-:W-:Y:S01]  /*02b0*/  @!P1 STS [R4], R9 ;  /* 0x0000000904009388 */ /* 0x000fe20000000800 */
[----:B------:R-:W-:Y:S01]  /*02c0*/  BAR.SYNC.DEFER_BLOCKING 0x0 ;  /* 0x0000000000007b1d */ /* 0x000fe20000010000 */
[----:B------:R-:W-:-:S13]  /*02d0*/  ISETP.GT.U32.AND P1, PT, R5, 0x7, PT ;  /* 0x000000070500780c */ /* 0x000fda0003f24070 */
[----:B------:R-:W-:Y:S01]  /*02e0*/  @!P1 IMAD R7, R5, 0x400, R2 ;  /* 0x0000040005079824 */ /* 0x000fe200078e0202 */
[----:B------:R-:W-:Y:S04]  /*02f0*/  @!P0 LDS R8, [R6+0x100] ;  /* 0x0001000006088984 */ /* 0x000fe80000000800 */
[----:B------:R-:W1:Y:S02]  /*0300*/  @!P0 LDS R11, [R6] ;  /* 0x00000000060b8984 */ /* 0x000e640000000800 */
[----:B-1----:R-:W-:-:S05]  /*0310*/  @!P0 IADD3 R11, PT, PT, R8, R11, RZ ;  /* 0x0000000b080b8210 */ /* 0x002fca0007ffe0ff */
[----:B------:R-:W-:Y:S01]  /*0320*/  @!P0 STS [R6], R11 ;  /* 0x0000000b06008388 */ /* 0x000fe20000000800 */
[----:B------:R-:W-:Y:S01]  /*0330*/  BAR.SYNC.DEFER_BLOCKING 0x0 ;  /* 0x0000000000007b1d */ /* 0x000fe20000010000 */
[----:B------:R-:W-:-:S13]  /*0340*/  ISETP.GT.U32.AND P0, PT, R5, 0x3, PT ;  /* 0x000000030500780c */ /* 0x000fda0003f04070 */
[----:B------:R-:W-:Y:S01]  /*0350*/  @!P0 LEA R4, R5, R2, 0xb ;  /* 0x0000000205048211 */ /* 0x000fe200078e58ff */
[----:B------:R-:W-:Y:S04]  /*0360*/  @!P1 LDS R8, [R7+0x200] ;  /* 0x0002000007089984 */ /* 0x000fe80000000800 */
[----:B------:R-:W1:Y:S02]  /*0370*/  @!P1 LDS R13, [R7] ;  /* 0x00000000070d9984 */ /* 0x000e640000000800 */
[----:B-1----:R-:W-:-:S05]  /*0380*/  @!P1 IMAD.IADD R8, R8, 0x1, R13 ;  /* 0x0000000108089824 */ /* 0x002fca00078e020d */
[----:B------:R-:W-:Y:S01]  /*0390*/  @!P1 STS [R7], R8 ;  /* 0x0000000807009388 */ /* 0x000fe20000000800 */
[----:B------:R-:W-:Y:S01]  /*03a0*/  BAR.SYNC.DEFER_BLOCKING 0x0 ;  /* 0x0000000000007b1d */ /* 0x000fe20000010000 */
[----:B------:R-:W-:-:S13]  /*03b0*/  ISETP.GT.U32.AND P1, PT, R5, 0x1, PT ;  /* 0x000000010500780c */ /* 0x000fda0003f24070 */
[----:B------:R-:W-:Y:S01]  /*03c0*/  @!P1 IMAD R6, R5, 0x1000, R2 ;  /* 0x0000100005069824 */ /* 0x000fe200078e0202 */
[----:B------:R-:W-:Y:S04]  /*03d0*/  @!P0 LDS R9, [R4+0x400] ;  /* 0x0004000004098984 */ /* 0x000fe80000000800 */
[----:B------:R-:W1:Y:S02]  /*03e0*/  @!P0 LDS R10, [R4] ;  /* 0x00000000040a8984 */ /* 0x000e640000000800 */
[----:B-1----:R-:W-:-:S05]  /*03f0*/  @!P0 IMAD.IADD R9, R9, 0x1, R10 ;  /* 0x0000000109098824 */ /* 0x002fca00078e020a */
[----:B------:R-:W-:Y:S01]  /*0400*/  @!P0 STS [R4], R9 ;  /* 0x0000000904008388 */ /* 0x000fe20000000800 */
[----:B------:R-:W-:Y:S01]  /*0410*/  BAR.SYNC.DEFER_BLOCKING 0x0 ;  /* 0x0000000000007b1d */ /* 0x000fe20000010000 */
[----:B------:R-:W-:-:S05]  /*0420*/  ISETP.NE.AND P0, PT, R5, RZ, PT ;  /* 0x000000ff0500720c */ /* 0x000fca0003f05270 */
[----:B------:R-:W-:Y:S04]  /*0430*/  @!P1 LDS R10, [R6+0x800] ;  /* 0x00080000060a9984 */ /* 0x000fe80000000800 */
[----:B------:R-:W1:Y:S02]  /*0440*/  @!P1 LDS R11, [R6] ;  /* 0x00000000060b9984 */ /* 0x000e640000000800 */
[----:B-1----:R-:W-:-:S05]  /*0450*/  @!P1 IADD3 R11, PT, PT, R10, R11, RZ ;  /* 0x0000000b0a0b9210 */ /* 0x002fca0007ffe0ff */
[----:B------:R-:W-:Y:S01]  /*0460*/  @!P1 STS [R6], R11 ;  /* 0x0000000b06009388 */ /* 0x000fe20000000800 */
[----:B------:R-:W-:Y:S06]  /*0470*/  BAR.SYNC.DEFER_BLOCKING 0x0 ;  /* 0x0000000000007b1d */ /* 0x000fec0000010000 */
[----:B------:R-:W-:Y:S04]  /*0480*/  @!P0 LDS R5, [R2+0x1000] ;  /* 0x0010000002058984 */ /* 0x000fe80000000800 */
[----:B------:R-:W1:Y:S02]  /*0490*/  @!P0 LDS R8, [R2] ;  /* 0x0000000002088984 */ /* 0x000e640000000800 */
[----:B-1----:R-:W-:-:S05]  /*04a0*/  @!P0 IMAD.IADD R5, R5, 0x1, R8 ;  /* 0x0000000105058824 */ /* 0x002fca00078e0208 */
[----:B------:R1:W-:Y:S01]  /*04b0*/  @!P0 STS [R2], R5 ;  /* 0x0000000502008388 */ /* 0x0003e20000000800 */
[----:B------:R-:W-:Y:S06]  /*04c0*/  BAR.SYNC.DEFER_BLOCKING 0x0 ;  /* 0x0000000000007b1d */ /* 0x000fec0000010000 */
[----:B------:R-:W-:Y:S05]  /*04d0*/  @P0 EXIT ;  /* 0x000000000000094d */ /* 0x000fea0003800000 */
[----:B------:R-:W2:Y:S01]  /*04e0*/  LDS R7, [R2] ;  /* 0x0000000002077984 */ /* 0x000ea20000000800 */
[----:B-1----:R-:W1:Y:S01]  /*04f0*/  LDC.64 R4, c[0x0][0x388] ;  /* 0x0000e200ff047b82 */ /* 0x002e620000000a00 */
[----:B0-----:R-:W-:-:S05]  /*0500*/  LEA R3, R3, R0, 0x4 ;  /* 0x0000000003037211 */ /* 0x001fca00078e20ff */
[----:B-1----:R-:W-:-:S05]  /*0510*/  IMAD.WIDE.U32 R4, R3, 0x4, R4 ;  /* 0x0000000403047825 */ /* 0x002fca00078e0004 */
[----:B--2---:R-:W-:Y:S01]  /*0520*/  STG.E desc[UR6][R4.64], R7 ;  /* 0x0000000704007986 */ /* 0x004fe2000c101906 */
[----:B------:R-:W-:Y:S05]  /*0530*/  EXIT ;  /* 0x000000000000794d */ /* 0x000fea0003800000 */
.L_x_4:
        /* <DEDUP_REMOVED lines=12> */
.L_x_13:


//--------------------- .text._Z15CountMultiBlockPiS_S_ --------------------------
	.section	.text._Z15CountMultiBlockPiS_S_,"ax",@progbits
	.align	128
        .global         _Z15CountMultiBlockPiS_S_
        .type           _Z15CountMultiBlockPiS_S_,@function
        .size           _Z15CountMultiBlockPiS_S_,(.L_x_14 - _Z15CountMultiBlockPiS_S_)
        .other          _Z15CountMultiBlockPiS_S_,@"STO_CUDA_ENTRY STV_DEFAULT"
_Z15CountMultiBlockPiS_S_:
.text._Z15CountMultiBlockPiS_S_:
[----:B------:R-:W-:Y:S01]  /*0000*/  LDC R1, c[0x0][0x37c] ;  /* 0x0000df00ff017b82 */ /* 0x000fe20000000800 */
[----:B------:R-:W0:Y:S07]  /*0010*/  S2R R10, SR_TID.X ;  /* 0x00000000000a7919 */ /* 0x000e2e0000002100 */
[----:B------:R-:W1:Y:S01]  /*0020*/  S2UR UR5, SR_CgaCtaId ;  /* 0x00000000000579c3 */ /* 0x000e620000008800 */
[----:B------:R-:W-:Y:S01]  /*0030*/  UMOV UR4, 0x400 ;  /* 0x0000040000047882 */ /* 0x000fe20000000000 */
[----:B------:R-:W2:Y:S01]  /*0040*/  LDCU.64 UR6, c[0x0][0x358] ;  /* 0x00006b00ff0677ac */ /* 0x000ea20008000a00 */
[----:B------:R-:W3:Y:S05]  /*0050*/  S2R R13, SR_CTAID.X ;  /* 0x00000000000d7919 */ /* 0x000eea0000002500 */
[----:B------:R-:W4:Y:S01]  /*0060*/  LDC.64 R2, c[0x0][0x380] ;  /* 0x0000e000ff027b82 */ /* 0x000f220000000a00 */
[----:B-1----:R-:W-:Y:S01]  /*0070*/  ULEA UR4, UR5, UR4, 0x18 ;  /* 0x0000000405047291 */ /* 0x002fe2000f8ec0ff */
[C---:B0-----:R-:W-:Y:S01]  /*0080*/  ISETP.GT.U32.AND P0, PT, R10.reuse, 0xf, PT ;  /* 0x0000000f0a00780c */ /* 0x041fe20003f04070 */
[----:B------:R-:W-:-:S02]  /*0090*/  IMAD.SHL.U32 R5, R10, 0x2, RZ ;  /* 0x000000020a057824 */ /* 0x000fc400078e00ff */
[----:B---3--:R-:W-:-:S05]  /*00a0*/  IMAD.SHL.U32 R0, R13, 0x800, RZ ;  /* 0x000008000d007824 */ /* 0x008fca00078e00ff */
[----:B------:R-:W-:Y:S02]  /*00b0*/  LOP3.LUT R7, R0, R5, RZ, 0xfc, !PT ;  /* 0x0000000500077212 */ /* 0x000fe400078efcff */
[----:B------:R-:W-:Y:S01]  /*00c0*/  LEA R0, R10, UR4, 0x2 ;  /* 0x000000040a007c11 */ /* 0x000fe2000f8e10ff */
[----:B------:R-:W-:Y:S01]  /*00d0*/  HFMA2 R15, -RZ, RZ, 0, 5.9604644775390625e-08 ;  /* 0x00000001ff0f7431 */ /* 0x000fe200000001ff */
[----:B------:R-:W0:Y:S01]  /*00e0*/  LDC.64 R4, c[0x0][0x390] ;  /* 0x0000e400ff047b82 */ /* 0x000e220000000a00 */
[C---:B----4-:R-:W-:Y:S02]  /*00f0*/  IMAD.WIDE.U32 R2, R7.reuse, 0x4, R2 ;  /* 0x0000000407027825 */ /* 0x050fe400078e0002 */
[----:B------:R-:W-:Y:S05]  /*0100*/  @!P0 STS [R0], RZ ;  /* 0x000000ff00008388 */ /* 0x000fea0000000800 */
[----:B------:R-:W-:Y:S06]  /*0110*/  BAR.SYNC.DEFER_BLOCKING 0x0 ;  /* 0x0000000000007b1d */ /* 0x000fec0000010000 */
[----:B--2---:R-:W2:Y:S04]  /*0120*/  LDG.E R6, desc[UR6][R2.64] ;  /* 0x0000000602067981 */ /* 0x004ea8000c1e1900 */
[----:B------:R-:W3:Y:S01]  /*0130*/  LDG.E R8, desc[UR6][R2.64+0x4] ;  /* 0x0000040602087981 */ /* 0x000ee2000c1e1900 */
[----:B0-----:R-:W-:Y:S01]  /*0140*/  IMAD.WIDE.U32 R4, R7, 0x4, R4 ;  /* 0x0000000407047825 */ /* 0x001fe200078e0004 */
[----:B--2---:R-:W-:-:S02]  /*0150*/  LEA R6, R6, UR4, 0x2 ;  /* 0x0000000406067c11 */ /* 0x004fc4000f8e10ff */
[----:B---3--:R-:W-:-:S03]  /*0160*/  LEA R8, R8, UR4, 0x2 ;  /* 0x0000000408087c11 */ /* 0x008fc6000f8e10ff */
[----:B------:R-:W0:Y:S04]  /*0170*/  ATOMS.ADD R9, [R6], R15 ;  /* 0x0000000f0609738c */ /* 0x000e280000000000 */
[----:B------:R-:W1:Y:S04]  /*0180*/  ATOMS.ADD R11, [R8], R15 ;  /* 0x0000000f080b738c */ /* 0x000e680000000000 */
[----:B0-----:R0:W-:Y:S04]  /*0190*/  STG.E desc[UR6][R4.64], R9 ;  /* 0x0000000904007986 */ /* 0x0011e8000c101906 */
[----:B-1----:R0:W-:Y:S01]  /*01a0*/  STG.E desc[UR6][R4.64+0x4], R11 ;  /* 0x0000040b04007986 */ /* 0x0021e2000c101906 */
[----:B------:R-:W-:Y:S06]  /*01b0*/  BAR.SYNC.DEFER_BLOCKING 0x0 ;  /* 0x0000000000007b1d */ /* 0x000fec0000010000 */
[----:B------:R-:W-:Y:S05]  /*01c0*/  @P0 EXIT ;  /* 0x000000000000094d */ /* 0x000fea0003800000 */
[----:B0-----:R-:W0:Y:S01]  /*01d0*/  LDS R5, [R0] ;  /* 0x0000000000057984 */ /* 0x001e220000000800 */
[----:B------:R-:W1:Y:S01]  /*01e0*/  LDC.64 R2, c[0x0][0x388] ;  /* 0x0000e200ff027b82 */ /* 0x000e620000000a00 */
[----:B------:R-:W-:-:S04]  /*01f0*/  IMAD R7, R13, 0x10, R10 ;  /* 0x000000100d077824 */ /* 0x000fc800078e020a */
[----:B-1----:R-:W-:-:S05]  /*0200*/  IMAD.WIDE.U32 R2, R7, 0x4, R2 ;  /* 0x0000000407027825 */ /* 0x002fca00078e0002 */
[----:B0-----:R-:W-:Y:S01]  /*0210*/  STG.E desc[UR6][R2.64], R5 ;  /* 0x0000000502007986 */ /* 0x001fe2000c101906 */
[----:B------:R-:W-:Y:S05]  /*0220*/  EXIT ;  /* 0x000000000000794d */ /* 0x000fea0003800000 */
.L_x_5:
        /* <DEDUP_REMOVED lines=13> */
.L_x_14:


//--------------------- .text._Z13PrefixScanAddPiS_ --------------------------
	.section	.text._Z13PrefixScanAddPiS_,"ax",@progbits
	.align	128
        .global         _Z13PrefixScanAddPiS_
        .type           _Z13PrefixScanAddPiS_,@function
        .size           _Z13PrefixScanAddPiS_,(.L_x_15 - _Z13PrefixScanAddPiS_)
        .other          _Z13PrefixScanAddPiS_,@"STO_CUDA_ENTRY STV_DEFAULT"
_Z13PrefixScanAddPiS_:
.text._Z13PrefixScanAddPiS_:
[----:B------:R-:W-:Y:S01]  /*0000*/  LDC R1, c[0x0][0x37c] ;  /* 0x0000df00ff017b82 */ /* 0x000fe20000000800 */
[----:B------:R-:W0:Y:S07]  /*0010*/  S2R R7, SR_TID.X ;  /* 0x0000000000077919 */ /* 0x000e2e0000002100 */
[----:B------:R-:W1:Y:S01]  /*0020*/  LDC.64 R2, c[0x0][0x388] ;  /* 0x0000e200ff027b82 */ /* 0x000e620000000a00 */
[----:B------:R-:W2:Y:S01]  /*0030*/  LDCU.64 UR4, c[0x0][0x358] ;  /* 0x00006b00ff0477ac */ /* 0x000ea20008000a00 */
[----:B------:R-:W3:Y:S06]  /*0040*/  S2R R9, SR_CTAID.X ;  /* 0x0000000000097919 */ /* 0x000eec0000002500 */
[----:B------:R-:W4:Y:S01]  /*0050*/  LDC.64 R4, c[0x0][0x380] ;  /* 0x0000e000ff047b82 */ /* 0x000f220000000a00 */
[----:B0-----:R-:W-:-:S02]  /*0060*/  SHF.L.U32 R7, R7, 0x1, RZ ;  /* 0x0000000107077819 */ /* 0x001fc400000006ff */
[C---:B---3--:R-:W-:Y:S01]  /*0070*/  SHF.L.U32 R0, R9.reuse, 0xb, RZ ;  /* 0x0000000b09007819 */ /* 0x048fe200000006ff */
[----:B-1----:R-:W-:-:S03]  /*0080*/  IMAD.WIDE.U32 R2, R9, 0x4, R2 ;  /* 0x0000000409027825 */ /* 0x002fc600078e0002 */
[----:B------:R-:W-:-:S03]  /*0090*/  LOP3.LUT R7, R0, R7, RZ, 0xfc, !PT ;  /* 0x0000000700077212 */ /* 0x000fc600078efcff */
[----:B--2---:R-:W2:Y:S02]  /*00a0*/  LDG.E R2, desc[UR4][R2.64] ;  /* 0x0000000402027981 */ /* 0x004ea4000c1e1900 */
[----:B----4-:R-:W-:-:S05]  /*00b0*/  IMAD.WIDE.U32 R4, R7, 0x4, R4 ;  /* 0x0000000407047825 */ /* 0x010fca00078e0004 */
[----:B------:R-:W2:Y:S04]  /*00c0*/  LDG.E R7, desc[UR4][R4.64] ;  /* 0x0000000404077981 */ /* 0x000ea8000c1e1900 */
[----:B------:R-:W3:Y:S01]  /*00d0*/  LDG.E R9, desc[UR4][R4.64+0x4] ;  /* 0x0000040404097981 */ /* 0x000ee2000c1e1900 */
[C---:B--2---:R-:W-:Y:S02]  /*00e0*/  IADD3 R7, PT, PT, R2.reuse, R7, RZ ;  /* 0x0000000702077210 */ /* 0x044fe40007ffe0ff */
[----:B---3--:R-:W-:-:S03]  /*00f0*/  IADD3 R9, PT, PT, R2, R9, RZ ;  /* 0x0000000902097210 */ /* 0x008fc60007ffe0ff */
[----:B------:R-:W-:Y:S04]  /*0100*/  STG.E desc[UR4][R4.64], R7 ;  /* 0x0000000704007986 */ /* 0x000fe8000c101904 */
[----:B------:R-:W-:Y:S01]  /*0110*/  STG.E desc[UR4][R4.64+0x4], R9 ;  /* 0x0000040904007986 */ /* 0x000fe2000c101904 */
[----:B------:R-:W-:Y:S05]  /*0120*/  EXIT ;  /* 0x000000000000794d */ /* 0x000fea0003800000 */
.L_x_6:
        /* <DEDUP_REMOVED lines=13> */
.L_x_15:


//--------------------- .text._Z21PrefixScanSingleBlockPi --------------------------
	.section	.text._Z21PrefixScanSingleBlockPi,"ax",@progbits
	.align	128
        .global         _Z21PrefixScanSingleBlockPi
        .type           _Z21PrefixScanSingleBlockPi,@function
        .size           _Z21PrefixScanSingleBlockPi,(.L_x_16 - _Z21PrefixScanSingleBlockPi)
        .other          _Z21PrefixScanSingleBlockPi,@"STO_CUDA_ENTRY STV_DEFAULT"
_Z21PrefixScanSingleBlockPi:
.text._Z21PrefixScanSingleBlockPi:
[----:B------:R-:W-:Y:S01]  /*0000*/  LDC R1, c[0x0][0x37c] ;  /* 0x0000df00ff017b82 */ /* 0x000fe20000000800 */
[----:B------:R-:W0:Y:S07]  /*0010*/  S2R R0, SR_TID.X ;  /* 0x0000000000007919 */ /* 0x000e2e0000002100 */
[----:B------:R-:W1:Y:S01]  /*0020*/  S2UR UR4, SR_CTAID.X ;  /* 0x00000000000479c3 */ /* 0x000e620000002500 */
[----:B------:R-:W2:Y:S07]  /*0030*/  LDCU.64 UR6, c[0x0][0x358] ;  /* 0x00006b00ff0677ac */ /* 0x000eae0008000a00 */
[----:B------:R-:W3:Y:S01]  /*0040*/  LDC.64 R2, c[0x0][0x380] ;  /* 0x0000e000ff027b82 */ /* 0x000ee20000000a00 */
[----:B-1----:R-:W-:Y:S01]  /*0050*/  USHF.L.U32 UR4, UR4, 0xb, URZ ;  /* 0x0000000b04047899 */ /* 0x002fe200080006ff */
[----:B0-----:R-:W-:-:S05]  /*0060*/  IMAD.SHL.U32 R4, R0, 0x2, RZ ;  /* 0x0000000200047824 */ /* 0x001fca00078e00ff */
[----:B------:R-:W-:-:S05]  /*0070*/  LOP3.LUT R5, R4, UR4, RZ, 0xfc, !PT ;  /* 0x0000000404057c12 */ /* 0x000fca000f8efcff */
[----:B---3--:R-:W-:-:S05]  /*0080*/  IMAD.WIDE.U32 R2, R5, 0x4, R2 ;  /* 0x0000000405027825 */ /* 0x008fca00078e0002 */
[----:B--2---:R-:W2:Y:S04]  /*0090*/  LDG.E R8, desc[UR6][R2.64] ;  /* 0x0000000602087981 */ /* 0x004ea8000c1e1900 */
[----:B------:R-:W2:Y:S01]  /*00a0*/  LDG.E R9, desc[UR6][R2.64+0x4] ;  /* 0x0000040602097981 */ /* 0x000ea2000c1e1900 */
[----:B------:R-:W0:Y:S01]  /*00b0*/  S2UR UR5, SR_CgaCtaId ;  /* 0x00000000000579c3 */ /* 0x000e220000008800 */
[----:B------:R-:W-:Y:S01]  /*00c0*/  UMOV UR4, 0x400 ;  /* 0x0000040000047882 */ /* 0x000fe20000000000 */
[C---:B------:R-:W-:Y:S01]  /*00d0*/  IMAD.SHL.U32 R5, R0.reuse, 0x8, RZ ;  /* 0x0000000800057824 */ /* 0x040fe200078e00ff */
[C---:B------:R-:W-:Y:S02]  /*00e0*/  ISETP.GT.U32.AND P0, PT, R0.reuse, 0x1ff, PT ;  /* 0x000001ff0000780c */ /* 0x040fe40003f04070 */
[----:B------:R-:W-:-:S02]  /*00f0*/  ISETP.GT.U32.AND P1, PT, R0, 0xff, PT ;  /* 0x000000ff0000780c */ /* 0x000fc40003f24070 */
[----:B------:R-:W-:Y:S02]  /*0100*/  LOP3.LUT R6, R5, 0x1ffc, RZ, 0x3c, !PT ;  /* 0x00001ffc05067812 */ /* 0x000fe400078e3cff */
[C---:B------:R-:W-:Y:S02]  /*0110*/  ISETP.GT.U32.AND P2, PT, R0.reuse, 0x7f, PT ;  /* 0x0000007f0000780c */ /* 0x040fe40003f44070 */
[C---:B------:R-:W-:Y:S02]  /*0120*/  ISETP.GT.U32.AND P3, PT, R0.reuse, 0x3f, PT ;  /* 0x0000003f0000780c */ /* 0x040fe40003f64070 */
[C---:B------:R-:W-:Y:S02]  /*0130*/  ISETP.GT.U32.AND P4, PT, R0.reuse, 0x1f, PT ;  /* 0x0000001f0000780c */ /* 0x040fe40003f84070 */
[C---:B------:R-:W-:Y:S02]  /*0140*/  ISETP.GT.U32.AND P5, PT, R0.reuse, 0x3, PT ;  /* 0x000000030000780c */ /* 0x040fe40003fa4070 */
[----:B------:R-:W-:-:S02]  /*0150*/  ISETP.GT.U32.AND P6, PT, R0, 0x1, PT ;  /* 0x000000010000780c */ /* 0x000fc40003fc4070 */
[----:B------:R-:W-:Y:S02]  /*0160*/  P2R R14, PR, RZ, 0x1 ;  /* 0x00000001ff0e7803 */ /* 0x000fe40000000000 */
[----:B------:R-:W-:Y:S01]  /*0170*/  P2R R15, PR, RZ, 0x2 ;  /* 0x00000002ff0f7803 */ /* 0x000fe20000000000 */
[----:B0-----:R-:W-:-:S06]  /*0180*/  ULEA UR4, UR5, UR4, 0x18 ;  /* 0x0000000405047291 */ /* 0x001fcc000f8ec0ff */
[----:B------:R-:W-:Y:S01]  /*0190*/  IADD3 R7, PT, PT, -R5, UR4, RZ ;  /* 0x0000000405077c10 */ /* 0x000fe2000fffe1ff */
[----:B------:R-:W-:Y:S02]  /*01a0*/  IMAD.U32 R17, RZ, RZ, UR4 ;  /* 0x00000004ff117e24 */ /* 0x000fe4000f8e00ff */
[----:B--2---:R0:W-:Y:S01]  /*01b0*/  STS.64 [R5+UR4], R8 ;  /* 0x0000000805007988 */ /* 0x0041e20008000a04 */
[----:B------:R-:W-:Y:S01]  /*01c0*/  BAR.SYNC.DEFER_BLOCKING 0x0 ;  /* 0x0000000000007b1d */ /* 0x000fe20000010000 */
[----:B0-----:R-:W-:-:S04]  /*01d0*/  IMAD.U32 R9, RZ, RZ, UR4 ;  /* 0x00000004ff097e24 */ /* 0x001fc8000f8e00ff */
[----:B------:R-:W-:Y:S01]  /*01e0*/  @!P1 IMAD R8, R0, -0x20, R9 ;  /* 0xffffffe000089824 */ /* 0x000fe200078e0209 */
[----:B------:R-:W-:Y:S04]  /*01f0*/  LDS R10, [R7+0x1ff8] ;  /* 0x001ff800070a7984 */ /* 0x000fe80000000800 */
[----:B------:R-:W0:Y:S02]  /*0200*/  LDS R11, [R6+UR4] ;  /* 0x00000004060b7984 */ /* 0x000e240008000800 */
[----:B0-----:R-:W-:Y:S01]  /*0210*/  IADD3 R11, PT, PT, R10, R11, RZ ;  /* 0x0000000b0a0b7210 */ /* 0x001fe20007ffe0ff */
[----:B------:R-:W-:-:S04]  /*0220*/  @!P0 IMAD R10, R4, -0x4, R7 ;  /* 0xfffffffc040a8824 */ /* 0x000fc800078e0207 */
[----:B------:R0:W-:Y:S01]  /*0230*/  STS [R6+UR4], R11 ;  /* 0x0000000b06007988 */ /* 0x0001e20008000804 */
[----:B------:R-:W-:Y:S01]  /*0240*/  BAR.SYNC.DEFER_BLOCKING 0x0 ;  /* 0x0000000000007b1d */ /* 0x000fe20000010000 */
[----:B0-----:R-:W-:-:S04]  /*0250*/  IMAD.U32 R11, RZ, RZ, UR4 ;  /* 0x00000004ff0b7e24 */ /* 0x001fc8000f8e00ff */
[----:B------:R-:W-:Y:S01]  /*0260*/  @!P2 IMAD R11, R0, -0x40, R11 ;  /* 0xffffffc0000ba824 */ /* 0x000fe200078e020b */
[----:B------:R-:W-:Y:S04]  /*0270*/  @!P0 LDS R12, [R10+0x1ff4] ;  /* 0x001ff4000a0c8984 */ /* 0x000fe80000000800 */
[----:B------:R-:W0:Y:S02]  /*0280*/  @!P0 LDS R13, [R10+0x1ffc] ;  /* 0x001ffc000a0d8984 */ /* 0x000e240000000800 */
[----:B0-----:R-:W-:-:S05]  /*0290*/  @!P0 IADD3 R13, PT, PT, R12, R13, RZ ;  /* 0x0000000d0c0d8210 */ /* 0x001fca0007ffe0ff */
[----:B------:R0:W-:Y:S01]  /*02a0*/  @!P0 STS [R10+0x1ffc], R13 ;  /* 0x001ffc0d0a008388 */ /* 0x0001e20000000800 */
[----:B------:R-:W-:Y:S01]  /*02b0*/  BAR.SYNC.DEFER_BLOCKING 0x0 ;  /* 0x0000000000007b1d */ /* 0x000fe20000010000 */
[C---:B------:R-:W-:Y:S01]  /*02c0*/  ISETP.NE.AND P0, PT, R0.reuse, RZ, PT ;  /* 0x000000ff0000720c */ /* 0x040fe20003f05270 */
[----:B0-----:R-:W-:-:S04]  /*02d0*/  @!P3 IMAD R10, R0, -0x80, R17 ;  /* 0xffffff80000ab824 */ /* 0x001fc800078e0211 */
[----:B------:R-:W-:Y:S04]  /*02e0*/  @!P1 LDS R9, [R8+0x1fec] ;  /* 0x001fec0008099984 */ /* 0x000fe80000000800 */
[----:B------:R-:W0:Y:S02]  /*02f0*/  @!P1 LDS R12, [R8+0x1ffc] ;  /* 0x001ffc00080c9984 */ /* 0x000e240000000800 */
[----:B0-----:R-:W-:-:S05]  /*0300*/  @!P1 IADD3 R9, PT, PT, R9, R12, RZ ;  /* 0x0000000c09099210 */ /* 0x001fca0007ffe0ff */
[----:B------:R0:W-:Y:S01]  /*0310*/  @!P1 STS [R8+0x1ffc], R9 ;  /* 0x001ffc0908009388 */ /* 0x0001e20000000800 */
[----:B------:R-:W-:Y:S01]  /*0320*/  BAR.SYNC.DEFER_BLOCKING 0x0 ;  /* 0x0000000000007b1d */ /* 0x000fe20000010000 */
[----:B------:R-:W-:Y:S01]  /*0330*/  ISETP.NE.AND P1, PT, R0, 0x3ff, PT ;  /* 0x000003ff0000780c */ /* 0x000fe20003f25270 */
[----:B0-----:R-:W-:-:S04]  /*0340*/  IMAD.U32 R9, RZ, RZ, UR4 ;  /* 0x00000004ff097e24 */ /* 0x001fc8000f8e00ff */
[----:B------:R-:W-:Y:S04]  /*0350*/  @!P2 LDS R12, [R11+0x1fdc] ;  /* 0x001fdc000b0ca984 */ /* 0x000fe80000000800 */
[----:B------:R-:W0:Y:S02]  /*0360*/  @!P2 LDS R13, [R11+0x1ffc] ;  /* 0x001ffc000b0da984 */ /* 0x000e240000000800 */
[----:B0-----:R-:W-:-:S05]  /*0370*/  @!P2 IADD3 R12, PT, PT, R12, R13, RZ ;  /* 0x0000000d0c0ca210 */ /* 0x001fca0007ffe0ff */
[----:B------:R0:W-:Y:S01]  /*0380*/  @!P2 STS [R11+0x1ffc], R12 ;  /* 0x001ffc0c0b00a388 */ /* 0x0001e20000000800 */
[----:B------:R-:W-:Y:S01]  /*0390*/  BAR.SYNC.DEFER_BLOCKING 0x0 ;  /* 0x0000000000007b1d */ /* 0x000fe20000010000 */
[----:B0-----:R-:W-:-:S05]  /*03a0*/  IMAD.U32 R11, RZ, RZ, UR4 ;  /* 0x00000004ff0b7e24 */ /* 0x001fca000f8e00ff */
[----:B------:R-:W-:Y:S04]  /*03b0*/  @!P3 LDS R13, [R10+0x1fbc] ;  /* 0x001fbc000a0db984 */ /* 0x000fe80000000800 */
[----:B------:R-:W0:Y:S02]  /*03c0*/  @!P3 LDS R8, [R10+0x1ffc] ;  /* 0x001ffc000a08b984 */ /* 0x000e240000000800 */
[----:B0-----:R-:W-:Y:S01]  /*03d0*/  @!P3 IADD3 R13, PT, PT, R13, R8, RZ ;  /* 0x000000080d0db210 */ /* 0x001fe20007ffe0ff */
[----:B------:R-:W-:-:S04]  /*03e0*/  @!P4 IMAD R8, R0, -0x100, R9 ;  /* 0xffffff000008c824 */ /* 0x000fc800078e0209 */
[----:B------:R-:W-:Y:S01]  /*03f0*/  @!P3 STS [R10+0x1ffc], R13 ;  /* 0x001ffc0d0a00b388 */ /* 0x000fe20000000800 */
[----:B------:R-:W-:Y:S01]  /*0400*/  BAR.SYNC.DEFER_BLOCKING 0x0 ;  /* 0x0000000000007b1d */ /* 0x000fe20000010000 */
[----:B------:R-:W-:-:S13]  /*0410*/  ISETP.GT.U32.AND P3, PT, R0, 0xf, PT ;  /* 0x0000000f0000780c */ /* 0x000fda0003f64070 */
[----:B------:R-:W-:Y:S01]  /*0420*/  @!P3 IMAD R11, R0, -0x200, R11 ;  /* 0xfffffe00000bb824 */ /* 0x000fe200078e020b */
[----:B------:R-:W-:Y:S04]  /*0430*/  @!P4 LDS R9, [R8+0x1f7c] ;  /* 0x001f7c000809c984 */ /* 0x000fe80000000800 */
[----:B------:R-:W0:Y:S02]  /*0440*/  @!P4 LDS R12, [R8+0x1ffc] ;  /* 0x001ffc00080cc984 */ /* 0x000e240000000800 */
[----:B0-----:R-:W-:-:S05]  /*0450*/  @!P4 IADD3 R9, PT, PT, R9, R12, RZ ;  /* 0x0000000c0909c210 */ /* 0x001fca0007ffe0ff */
[----:B------:R0:W-:Y:S01]  /*0460*/  @!P4 STS [R8+0x1ffc], R9 ;  /* 0x001ffc090800c388 */ /* 0x0001e20000000800 */
[----:B------:R-:W-:Y:S01]  /*0470*/  BAR.SYNC.DEFER_BLOCKING 0x0 ;  /* 0x0000000000007b1d */ /* 0x000fe20000010000 */
[----:B------:R-:W-:Y:S02]  /*0480*/  ISETP.GT.U32.AND P4, PT, R0, 0x7, PT ;  /* 0x000000070000780c */ /* 0x000fe40003f84070 */
[----:B0-----:R-:W-:-:S11]  /*0490*/  MOV R9, UR4 ;  /* 0x0000000400097c02 */ /* 0x001fd60008000f00 */
[----:B------:R-:W-:Y:S01]  /*04a0*/  @!P4 IMAD R10, R0, -0x400, R17 ;  /* 0xfffffc00000ac824 */ /* 0x000fe200078e0211 */
[----:B------:R-:W-:Y:S04]  /*04b0*/  @!P3 LDS R12, [R11+0x1efc] ;  /* 0x001efc000b0cb984 */ /* 0x000fe80000000800 */
[----:B------:R-:W0:Y:S02]  /*04c0*/  @!P3 LDS R13, [R11+0x1ffc] ;  /* 0x001ffc000b0db984 */ /* 0x000e240000000800 */
[----:B0-----:R-:W-:-:S05]  /*04d0*/  @!P3 IMAD.IADD R12, R12, 0x1, R13 ;  /* 0x000000010c0cb824 */ /* 0x001fca00078e020d */
[----:B------:R0:W-:Y:S01]  /*04e0*/  @!P3 STS [R11+0x1ffc], R12 ;  /* 0x001ffc0c0b00b388 */ /* 0x0001e20000000800 */
[----:B------:R-:W-:Y:S01]  /*04f0*/  BAR.SYNC.DEFER_BLOCKING 0x0 ;  /* 0x0000000000007b1d */ /* 0x000fe20000010000 */
[----:B0-----:R-:W-:-:S05]  /*0500*/  MOV R11, UR4 ;  /* 0x00000004000b7c02 */ /* 0x001fca0008000f00 */
[C---:B------:R-:W-:Y:S01]  /*0510*/  @!P6 IMAD R11, R0.reuse, -0x1000, R11 ;  /* 0xfffff000000be824 */ /* 0x040fe200078e020b */
[----:B------:R-:W-:Y:S04]  /*0520*/  @!P4 LDS R13, [R10+0x1dfc] ;  /* 0x001dfc000a0dc984 */ /* 0x000fe80000000800 */
[----:B------:R-:W0:Y:S02]  /*0530*/  @!P4 LDS R8, [R10+0x1ffc] ;  /* 0x001ffc000a08c984 */ /* 0x000e240000000800 */
[----:B0-----:R-:W-:Y:S02]  /*0540*/  @!P4 IMAD.IADD R13, R13, 0x1, R8 ;  /* 0x000000010d0dc824 */ /* 0x001fe400078e0208 */
[----:B------:R-:W-:-:S03]  /*0550*/  @!P5 IMAD R8, R0, -0x800, R9 ;  /* 0xfffff8000008d824 */ /* 0x000fc600078e0209 */
[----:B------:R-:W-:Y:S01]  /*0560*/  @!P4 STS [R10+0x1ffc], R13 ;  /* 0x001ffc0d0a00c388 */ /* 0x000fe20000000800 */
[----:B------:R-:W-:Y:S06]  /*0570*/  BAR.SYNC.DEFER_BLOCKING 0x0 ;  /* 0x0000000000007b1d */ /* 0x000fec0000010000 */
[----:B------:R-:W-:Y:S04]  /*0580*/  @!P5 LDS R9, [R8+0x1bfc] ;  /* 0x001bfc000809d984 */ /* 0x000fe80000000800 */
[----:B------:R-:W0:Y:S02]  /*0590*/  @!P5 LDS R12, [R8+0x1ffc] ;  /* 0x001ffc00080cd984 */ /* 0x000e240000000800 */
[----:B0-----:R-:W-:-:S05]  /*05a0*/  @!P5 IMAD.IADD R9, R9, 0x1, R12 ;  /* 0x000000010909d824 */ /* 0x001fca00078e020c */
[----:B------:R-:W-:Y:S01]  /*05b0*/  @!P5 STS [R8+0x1ffc], R9 ;  /* 0x001ffc090800d388 */ /* 0x000fe20000000800 */
[----:B------:R-:W-:Y:S06]  /*05c0*/  BAR.SYNC.DEFER_BLOCKING 0x0 ;  /* 0x0000000000007b1d */ /* 0x000fec0000010000 */
[----:B------:R-:W-:Y:S04]  /*05d0*/  @!P6 LDS R12, [R11+0x17fc] ;  /* 0x0017fc000b0ce984 */ /* 0x000fe80000000800 */
[----:B------:R-:W0:Y:S02]  /*05e0*/  @!P6 LDS R13, [R11+0x1ffc] ;  /* 0x001ffc000b0de984 */ /* 0x000e240000000800 */
[----:B0-----:R-:W-:-:S05]  /*05f0*/  @!P6 IADD3 R12, PT, PT, R12, R13, RZ ;  /* 0x0000000d0c0ce210 */ /* 0x001fca0007ffe0ff */
[----:B------:R0:W-:Y:S01]  /*0600*/  @!P6 STS [R11+0x1ffc], R12 ;  /* 0x001ffc0c0b00e388 */ /* 0x0001e20000000800 */
[----:B------:R-:W-:Y:S01]  /*0610*/  BAR.SYNC.DEFER_BLOCKING 0x0 ;  /* 0x0000000000007b1d */ /* 0x000fe20000010000 */
[----:B0-----:R-:W-:-:S04]  /*0620*/  IMAD.U32 R11, RZ, RZ, UR4 ;  /* 0x00000004ff0b7e24 */ /* 0x001fc8000f8e00ff */
[----:B------:R-:W-:Y:S01]  /*0630*/  @!P6 IMAD R12, R0, -0x1000, R11 ;  /* 0xfffff000000ce824 */ /* 0x000fe200078e020b */
[----:B------:R-:W-:Y:S04]  /*0640*/  @!P0 LDS R10, [UR4+0xffc] ;  /* 0x000ffc04ff0a8984 */ /* 0x000fe80008000800 */
[----:B------:R-:W0:Y:S02]  /*0650*/  @!P0 LDS R13, [UR4+0x1ffc] ;  /* 0x001ffc04ff0d8984 */ /* 0x000e240008000800 */
[----:B0-----:R-:W-:Y:S02]  /*0660*/  @!P0 IMAD.IADD R10, R10, 0x1, R13 ;  /* 0x000000010a0a8824 */ /* 0x001fe400078e020d */
[----:B------:R-:W-:-:S03]  /*0670*/  IMAD.U32 R13, RZ, RZ, UR4 ;  /* 0x00000004ff0d7e24 */ /* 0x000fc6000f8e00ff */
[----:B------:R-:W-:Y:S01]  /*0680*/  @!P0 STS [UR4+0x1ffc], R10 ;  /* 0x001ffc0aff008988 */ /* 0x000fe20008000804 */
[----:B------:R-:W-:Y:S01]  /*0690*/  @!P5 IMAD R13, R0, -0x800, R13 ;  /* 0xfffff800000dd824 */ /* 0x000fe200078e020d */
[----:B------:R-:W-:Y:S06]  /*06a0*/  BAR.SYNC.DEFER_BLOCKING 0x0 ;  /* 0x0000000000007b1d */ /* 0x000fec0000010000 */
[----:B------:R-:W-:Y:S02]  /*06b0*/  @!P1 STS [UR4+0x1ffc], RZ ;  /* 0x001ffcffff009988 */ /* 0x000fe40008000804 */
[----:B------:R-:W-:Y:S01]  /*06c0*/  BAR.SYNC.DEFER_BLOCKING 0x0 ;  /* 0x0000000000007b1d */ /* 0x000fe20000010000 */
[----:B------:R-:W-:Y:S01]  /*06d0*/  ISETP.NE.AND P1, PT, R15, RZ, PT ;  /* 0x000000ff0f00720c */ /* 0x000fe20003f25270 */
[----:B------:R-:W-:-:S04]  /*06e0*/  IMAD.U32 R15, RZ, RZ, UR4 ;  /* 0x00000004ff0f7e24 */ /* 0x000fc8000f8e00ff */
[----:B------:R-:W-:Y:S04]  /*06f0*/  @!P0 LDS R8, [UR4+0xffc] ;  /* 0x000ffc04ff088984 */ /* 0x000fe80008000800 */
[----:B------:R-:W0:Y:S02]  /*0700*/  @!P0 LDS R9, [UR4+0x1ffc] ;  /* 0x001ffc04ff098984 */ /* 0x000e240008000800 */
[----:B0-----:R-:W-:Y:S02]  /*0710*/  @!P0 IADD3 R8, PT, PT, R8, R9, RZ ;  /* 0x0000000908088210 */ /* 0x001fe40007ffe0ff */
[----:B------:R-:W-:Y:S04]  /*0720*/  @!P0 STS [UR4+0xffc], R9 ;  /* 0x000ffc09ff008988 */ /* 0x000fe80008000804 */
[----:B------:R-:W-:Y:S01]  /*0730*/  @!P0 STS [UR4+0x1ffc], R8 ;  /* 0x001ffc08ff008988 */ /* 0x000fe20008000804 */
[----:B------:R-:W-:Y:S01]  /*0740*/  BAR.SYNC.DEFER_BLOCKING 0x0 ;  /* 0x0000000000007b1d */ /* 0x000fe20000010000 */
[----:B------:R-:W-:Y:S01]  /*0750*/  ISETP.NE.AND P0, PT, R14, RZ, PT ;  /* 0x000000ff0e00720c */ /* 0x000fe20003f05270 */
[----:B------:R-:W-:-:S04]  /*0760*/  @!P4 IMAD R14, R0, -0x400, R15 ;  /* 0xfffffc00000ec824 */ /* 0x000fc800078e020f */
[----:B------:R-:W-:Y:S04]  /*0770*/  @!P6 LDS R10, [R12+0x17fc] ;  /* 0x0017fc000c0ae984 */ /* 0x000fe80000000800 */
[----:B------:R-:W0:Y:S02]  /*0780*/  @!P6 LDS R11, [R12+0x1ffc] ;  /* 0x001ffc000c0be984 */ /* 0x000e240000000800 */
[----:B0-----:R-:W-:Y:S02]  /*0790*/  @!P6 IADD3 R10, PT, PT, R10, R11, RZ ;  /* 0x0000000b0a0ae210 */ /* 0x001fe40007ffe0ff */
[----:B------:R-:W-:Y:S04]  /*07a0*/  @!P6 STS [R12+0x17fc], R11 ;  /* 0x0017fc0b0c00e388 */ /* 0x000fe80000000800 */
[----:B------:R0:W-:Y:S01]  /*07b0*/  @!P6 STS [R12+0x1ffc], R10 ;  /* 0x001ffc0a0c00e388 */ /* 0x0001e20000000800 */
[----:B------:R-:W-:Y:S01]  /*07c0*/  BAR.SYNC.DEFER_BLOCKING 0x0 ;  /* 0x0000000000007b1d */ /* 0x000fe20000010000 */
[C---:B------:R-:W-:Y:S01]  /*07d0*/  ISETP.GT.U32.AND P6, PT, R0.reuse, 0x3f, PT ;  /* 0x0000003f0000780c */ /* 0x040fe20003fc4070 */
[----:B0-----:R-:W-:-:S04]  /*07e0*/  @!P3 IMAD R12, R0, -0x200, R15 ;  /* 0xfffffe00000cb824 */ /* 0x001fc800078e020f */
[----:B------:R-:W-:Y:S04]  /*07f0*/  @!P5 LDS R8, [R13+0x1bfc] ;  /* 0x001bfc000d08d984 */ /* 0x000fe80000000800 */
[----:B------:R-:W0:Y:S02]  /*0800*/  @!P5 LDS R9, [R13+0x1ffc] ;  /* 0x001ffc000d09d984 */ /* 0x000e240000000800 */
[----:B0-----:R-:W-:Y:S02]  /*0810*/  @!P5 IADD3 R8, PT, PT, R8, R9, RZ ;  /* 0x000000090808d210 */ /* 0x001fe40007ffe0ff */
[----:B------:R-:W-:Y:S04]  /*0820*/  @!P5 STS [R13+0x1bfc], R9 ;  /* 0x001bfc090d00d388 */ /* 0x000fe80000000800 */
[----:B------:R0:W-:Y:S01]  /*0830*/  @!P5 STS [R13+0x1ffc], R8 ;  /* 0x001ffc080d00d388 */ /* 0x0001e20000000800 */
[----:B------:R-:W-:Y:S01]  /*0840*/  BAR.SYNC.DEFER_BLOCKING 0x0 ;  /* 0x0000000000007b1d */ /* 0x000fe20000010000 */
[----:B------:R-:W-:Y:S01]  /*0850*/  ISETP.GT.U32.AND P5, PT, R0, 0x1f, PT ;  /* 0x0000001f0000780c */ /* 0x000fe20003fa4070 */
[----:B0-----:R-:W-:-:S12]  /*0860*/  IMAD.U32 R13, RZ, RZ, UR4 ;  /* 0x00000004ff0d7e24 */ /* 0x001fd8000f8e00ff */
[----:B------:R-:W-:Y:S01]  /*0870*/  @!P5 IMAD R13, R0, -0x100, R13 ;  /* 0xffffff00000dd824 */ /* 0x000fe200078e020d */
[----:B------:R-:W-:Y:S04]  /*0880*/  @!P4 LDS R10, [R14+0x1dfc] ;  /* 0x001dfc000e0ac984 */ /* 0x000fe80000000800 */
[----:B------:R-:W0:Y:S02]  /*0890*/  @!P4 LDS R11, [R14+0x1ffc] ;  /* 0x001ffc000e0bc984 */ /* 0x000e240000000800 */
[----:B0-----:R-:W-:Y:S02]  /*08a0*/  @!P4 IADD3 R10, PT, PT, R10, R11, RZ ;  /* 0x0000000b0a0ac210 */ /* 0x001fe40007ffe0ff */
[----:B------:R-:W-:Y:S04]  /*08b0*/  @!P4 STS [R14+0x1dfc], R11 ;  /* 0x001dfc0b0e00c388 */ /* 0x000fe80000000800 */
[----:B------:R0:W-:Y:S01]  /*08c0*/  @!P4 STS [R14+0x1ffc], R10 ;  /* 0x001ffc0a0e00c388 */ /* 0x0001e20000000800 */
[----:B------:R-:W-:Y:S01]  /*08d0*/  BAR.SYNC.DEFER_BLOCKING 0x0 ;  /* 0x0000000000007b1d */ /* 0x000fe20000010000 */
[----:B0-----:R-:W-:-:S05]  /*08e0*/  @!P6 IMAD R14, R0, -0x80, R15 ;  /* 0xffffff80000ee824 */ /* 0x001fca00078e020f */
        /* <DEDUP_REMOVED lines=9> */
[----:B0-----:R-:W-:Y:S02]  /*0980*/  @!P5 IMAD.IADD R11, R11, 0x1, R10 ;  /* 0x000000010b0bd824 */ /* 0x001fe400078e020a */
[----:B------:R-:W-:Y:S04]  /*0990*/  @!P5 STS [R13+0x1f7c], R10 ;  /* 0x001f7c0a0d00d388 */ /* 0x000fe80000000800 */
[----:B------:R0:W-:Y:S01]  /*09a0*/  @!P5 STS [R13+0x1ffc], R11 ;  /* 0x001ffc0b0d00d388 */ /* 0x0001e20000000800 */
[----:B------:R-:W-:Y:S01]  /*09b0*/  BAR.SYNC.DEFER_BLOCKING 0x0 ;  /* 0x0000000000007b1d */ /* 0x000fe20000010000 */
[----:B0-----:R-:W-:-:S04]  /*09c0*/  IMAD.U32 R13, RZ, RZ, UR4 ;  /* 0x00000004ff0d7e24 */ /* 0x001fc8000f8e00ff */
        /* <DEDUP_REMOVED lines=12> */
[----:B------:R-:W-:Y:S01]  /*0a90*/  @!P2 STS [R12+0x1ffc], R10 ;  /* 0x001ffc0a0c00a388 */ /* 0x000fe20000000800 */
[----:B------:R-:W-:Y:S06]  /*0aa0*/  BAR.SYNC.DEFER_BLOCKING 0x0 ;  /* 0x0000000000007b1d */ /* 0x000fec0000010000 */
[----:B------:R-:W-:Y:S04]  /*0ab0*/  @!P1 LDS R0, [R13+0x1fec] ;  /* 0x001fec000d009984 */ /* 0x000fe80000000800 */
[----:B------:R-:W0:Y:S02]  /*0ac0*/  @!P1 LDS R9, [R13+0x1ffc] ;  /* 0x001ffc000d099984 */ /* 0x000e240000000800 */
[----:B0-----:R-:W-:-:S02]  /*0ad0*/  @!P1 IMAD.IADD R0, R0, 0x1, R9 ;  /* 0x0000000100009824 */ /* 0x001fc400078e0209 */
[----:B------:R-:W-:Y:S04]  /*0ae0*/  @!P1 STS [R13+0x1fec], R9 ;  /* 0x001fec090d009388 */ /* 0x000fe80000000800 */
[----:B------:R-:W-:Y:S01]  /*0af0*/  @!P1 STS [R13+0x1ffc], R0 ;  /* 0x001ffc000d009388 */ /* 0x000fe20000000800 */
[----:B------:R-:W-:Y:S06]  /*0b00*/  BAR.SYNC.DEFER_BLOCKING 0x0 ;  /* 0x0000000000007b1d */ /* 0x000fec0000010000 */
[----:B------:R-:W-:Y:S04]  /*0b10*/  @!P0 LDS R4, [R14+0x1ff4] ;  /* 0x001ff4000e048984 */ /* 0x000fe80000000800 */
[----:B------:R-:W0:Y:S02]  /*0b20*/  @!P0 LDS R11, [R14+0x1ffc] ;  /* 0x001ffc000e0b8984 */ /* 0x000e240000000800 */
[----:B0-----:R-:W-:-:S02]  /*0b30*/  @!P0 IADD3 R4, PT, PT, R4, R11, RZ ;  /* 0x0000000b04048210 */ /* 0x001fc40007ffe0ff */
[----:B------:R-:W-:Y:S04]  /*0b40*/  @!P0 STS [R14+0x1ff4], R11 ;  /* 0x001ff40b0e008388 */ /* 0x000fe80000000800 */
[----:B------:R-:W-:Y:S01]  /*0b50*/  @!P0 STS [R14+0x1ffc], R4 ;  /* 0x001ffc040e008388 */ /* 0x000fe20000000800 */
[----:B------:R-:W-:Y:S06]  /*0b60*/  BAR.SYNC.DEFER_BLOCKING 0x0 ;  /* 0x0000000000007b1d */ /* 0x000fec0000010000 */
[----:B------:R-:W-:Y:S04]  /*0b70*/  LDS R8, [R7+0x1ff8] ;  /* 0x001ff80007087984 */ /* 0x000fe80000000800 */
[----:B------:R-:W0:Y:S02]  /*0b80*/  LDS R10, [R6+UR4] ;  /* 0x00000004060a7984 */ /* 0x000e240008000800 */
[----:B0-----:R-:W-:-:S02]  /*0b90*/  IADD3 R9, PT, PT, R8, R10, RZ ;  /* 0x0000000a08097210 */ /* 0x001fc40007ffe0ff */
[----:B------:R-:W-:Y:S04]  /*0ba0*/  STS [R7+0x1ff8], R10 ;  /* 0x001ff80a07007388 */ /* 0x000fe80000000800 */
[----:B------:R-:W-:Y:S01]  /*0bb0*/  STS [R6+UR4], R9 ;  /* 0x0000000906007988 */ /* 0x000fe20008000804 */
[----:B------:R-:W-:Y:S06]  /*0bc0*/  BAR.SYNC.DEFER_BLOCKING 0x0 ;  /* 0x0000000000007b1d */ /* 0x000fec0000010000 */
[----:B------:R-:W0:Y:S04]  /*0bd0*/  LDS.64 R12, [R5+UR4] ;  /* 0x00000004050c7984 */ /* 0x000e280008000a00 */
[----:B0-----:R-:W-:Y:S04]  /*0be0*/  STG.E desc[UR6][R2.64], R12 ;  /* 0x0000000c02007986 */ /* 0x001fe8000c101906 */
[----:B------:R-:W-:Y:S01]  /*0bf0*/  STG.E desc[UR6][R2.64+0x4], R13 ;  /* 0x0000040d02007986 */ /* 0x000fe2000c101906 */
[----:B------:R-:W-:Y:S05]  /*0c00*/  EXIT ;  /* 0x000000000000794d */ /* 0x000fea0003800000 */
.L_x_7:
        /* <DEDUP_REMOVED lines=15> */
.L_x_16:


//--------------------- .text._Z20PrefixScanMultiBlockPiS_ --------------------------
	.section	.text._Z20PrefixScanMultiBlockPiS_,"ax",@progbits
	.align	128
        .global         _Z20PrefixScanMultiBlockPiS_
        .type           _Z20PrefixScanMultiBlockPiS_,@function
        .size           _Z20PrefixScanMultiBlockPiS_,(.L_x_17 - _Z20PrefixScanMultiBlockPiS_)
        .other          _Z20PrefixScanMultiBlockPiS_,@"STO_CUDA_ENTRY STV_DEFAULT"
_Z20PrefixScanMultiBlockPiS_:
.text._Z20PrefixScanMultiBlockPiS_:
[----:B------:R-:W-:Y:S01]  /*0000*/  LDC R1, c[0x0][0x37c] ;  /* 0x0000df00ff017b82 */ /* 0x000fe20000000800 */
[----:B------:R-:W0:Y:S07]  /*0010*/  S2R R6, SR_TID.X ;  /* 0x0000000000067919 */ /* 0x000e2e0000002100 */
[----:B------:R-:W1:Y:S01]  /*0020*/  LDC.64 R4, c[0x0][0x380] ;  /* 0x0000e000ff047b82 */ /* 0x000e620000000a00 */
[----:B------:R-:W2:Y:S01]  /*0030*/  LDCU.64 UR6, c[0x0][0x358] ;  /* 0x00006b00ff0677ac */ /* 0x000ea20008000a00 */
[----:B------:R-:W3:Y:S01]  /*0040*/  S2R R0, SR_CTAID.X ;  /* 0x0000000000007919 */ /* 0x000ee20000002500 */
[----:B0-----:R-:W-:-:S02]  /*0050*/  SHF.L.U32 R8, R6, 0x1, RZ ;  /* 0x0000000106087819 */ /* 0x001fc400000006ff */
[----:B---3--:R-:W-:-:S04]  /*0060*/  SHF.L.U32 R7, R0, 0xb, RZ ;  /* 0x0000000b00077819 */ /* 0x008fc800000006ff */
[----:B------:R-:W-:-:S05]  /*0070*/  LOP3.LUT R3, R7, R8, RZ, 0xfc, !PT ;  /* 0x0000000807037212 */ /* 0x000fca00078efcff */
[----:B-1----:R-:W-:-:S05]  /*0080*/  IMAD.WIDE.U32 R2, R3, 0x4, R4 ;  /* 0x0000000403027825 */ /* 0x002fca00078e0004 */
[----:B--2---:R-:W2:Y:S04]  /*0090*/  LDG.E R12, desc[UR6][R2.64] ;  /* 0x00000006020c7981 */ /* 0x004ea8000c1e1900 */
[----:B------:R-:W2:Y:S01]  /*00a0*/  LDG.E R13, desc[UR6][R2.64+0x4] ;  /* 0x00000406020d7981 */ /* 0x000ea2000c1e1900 */
[----:B------:R-:W0:Y:S01]  /*00b0*/  S2UR UR5, SR_CgaCtaId ;  /* 0x00000000000579c3 */ /* 0x000e220000008800 */
[----:B------:R-:W-:Y:S01]  /*00c0*/  UMOV UR4, 0x400 ;  /* 0x0000040000047882 */ /* 0x000fe20000000000 */
[C---:B------:R-:W-:Y:S01]  /*00d0*/  IMAD.SHL.U32 R9, R6.reuse, 0x8, RZ ;  /* 0x0000000806097824 */ /* 0x040fe200078e00ff */
[C---:B------:R-:W-:Y:S01]  /*00e0*/  ISETP.GT.U32.AND P0, PT, R6.reuse, 0x1ff, PT ;  /* 0x000001ff0600780c */ /* 0x040fe20003f04070 */
[----:B------:R-:W-:Y:S01]  /*00f0*/  BSSY.RECONVERGENT B0, `(.L_x_8) ;  /* 0x00000ae000007945 */ /* 0x000fe20003800200 */
        /* <DEDUP_REMOVED lines=10> */
[----:B------:R-:W-:-:S03]  /*01a0*/  IADD3 R11, PT, PT, -R9, UR4, RZ ;  /* 0x00000004090b7c10 */ /* 0x000fc6000fffe1ff */
        /* <DEDUP_REMOVED lines=8> */
[----:B------:R-:W-:Y:S01]  /*0230*/  STS [R10+UR4], R15 ;  /* 0x0000000f0a007988 */ /* 0x000fe20008000804 */
[----:B------:R-:W-:Y:S06]  /*0240*/  BAR.SYNC.DEFER_BLOCKING 0x0 ;  /* 0x0000000000007b1d */ /* 0x000fec0000010000 */
        /* <DEDUP_REMOVED lines=9> */
[----:B0-----:R-:W-:Y:S02]  /*02e0*/  @!P1 IMAD.IADD R15, R16, 0x1, R15 ;  /* 0x00000001100f9824 */ /* 0x001fe400078e020f */
[----:B------:R-:W-:-:S03]  /*02f0*/  @!P2 IMAD R16, R6, -0x40, R13 ;  /* 0xffffffc00610a824 */ /* 0x000fc600078e020d */
[----:B------:R0:W-:Y:S01]  /*0300*/  @!P1 STS [R12+0x1ffc], R15 ;  /* 0x001ffc0f0c009388 */ /* 0x0001e20000000800 */
[----:B------:R-:W-:Y:S01]  /*0310*/  BAR.SYNC.DEFER_BLOCKING 0x0 ;  /* 0x0000000000007b1d */ /* 0x000fe20000010000 */
[C---:B------:R-:W-:Y:S01]  /*0320*/  ISETP.NE.AND P1, PT, R6.reuse, 0x3ff, PT ;  /* 0x000003ff0600780c */ /* 0x040fe20003f25270 */
[----:B0-----:R-:W-:-:S04]  /*0330*/  @!P4 IMAD R12, R6, -0x100, R13 ;  /* 0xffffff00060cc824 */ /* 0x001fc800078e020d */
[----:B------:R-:W-:Y:S04]  /*0340*/  @!P2 LDS R18, [R16+0x1fdc] ;  /* 0x001fdc001012a984 */ /* 0x000fe80000000800 */
[----:B------:R-:W0:Y:S02]  /*0350*/  @!P2 LDS R19, [R16+0x1ffc] ;  /* 0x001ffc001013a984 */ /* 0x000e240000000800 */
[----:B0-----:R-:W-:-:S05]  /*0360*/  @!P2 IADD3 R19, PT, PT, R18, R19, RZ ;  /* 0x000000131213a210 */ /* 0x001fca0007ffe0ff */
[----:B------:R-:W-:Y:S01]  /*0370*/  @!P2 STS [R16+0x1ffc], R19 ;  /* 0x001ffc131000a388 */ /* 0x000fe20000000800 */
[----:B------:R-:W-:Y:S06]  /*0380*/  BAR.SYNC.DEFER_BLOCKING 0x0 ;  /* 0x0000000000007b1d */ /* 0x000fec0000010000 */
[----:B------:R-:W-:Y:S04]  /*0390*/  @!P3 LDS R17, [R14+0x1fbc] ;  /* 0x001fbc000e11b984 */ /* 0x000fe80000000800 */
[----:B------:R-:W0:Y:S02]  /*03a0*/  @!P3 LDS R18, [R14+0x1ffc] ;  /* 0x001ffc000e12b984 */ /* 0x000e240000000800 */
[----:B0-----:R-:W-:-:S05]  /*03b0*/  @!P3 IMAD.IADD R17, R17, 0x1, R18 ;  /* 0x000000011111b824 */ /* 0x001fca00078e0212 */
        /* <DEDUP_REMOVED lines=9> */
[C---:B------:R-:W-:Y:S01]  /*0450*/  ISETP.GT.U32.AND P4, PT, R6.reuse, 0x7, PT ;  /* 0x000000070600780c */ /* 0x040fe20003f84070 */
[----:B0-----:R-:W-:-:S12]  /*0460*/  @!P5 IMAD R12, R6, -0x800, R13 ;  /* 0xfffff800060cd824 */ /* 0x001fd800078e020d */
[----:B------:R-:W-:Y:S01]  /*0470*/  @!P4 IMAD R14, R6, -0x400, R13 ;  /* 0xfffffc00060ec824 */ /* 0x000fe200078e020d */
[----:B------:R-:W-:Y:S04]  /*0480*/  @!P3 LDS R18, [R16+0x1efc] ;  /* 0x001efc001012b984 */ /* 0x000fe80000000800 */
[----:B------:R-:W0:Y:S02]  /*0490*/  @!P3 LDS R19, [R16+0x1ffc] ;  /* 0x001ffc001013b984 */ /* 0x000e240000000800 */
[----:B0-----:R-:W-:-:S05]  /*04a0*/  @!P3 IMAD.IADD R19, R18, 0x1, R19 ;  /* 0x000000011213b824 */ /* 0x001fca00078e0213 */
[----:B------:R0:W-:Y:S01]  /*04b0*/  @!P3 STS [R16+0x1ffc], R19 ;  /* 0x001ffc131000b388 */ /* 0x0001e20000000800 */
[----:B------:R-:W-:Y:S01]  /*04c0*/  BAR.SYNC.DEFER_BLOCKING 0x0 ;  /* 0x0000000000007b1d */ /* 0x000fe20000010000 */
[----:B0-----:R-:W-:-:S05]  /*04d0*/  @!P6 IMAD R16, R6, -0x1000, R13 ;  /* 0xfffff0000610e824 */ /* 0x001fca00078e020d */
        /* <DEDUP_REMOVED lines=12> */
[----:B0-----:R-:W-:Y:S01]  /*05a0*/  @!P6 IADD3 R19, PT, PT, R18, R19, RZ ;  /* 0x000000131213e210 */ /* 0x001fe20007ffe0ff */
[----:B------:R-:W-:-:S04]  /*05b0*/  @!P6 IMAD R18, R6, -0x1000, R13 ;  /* 0xfffff0000612e824 */ /* 0x000fc800078e020d */
[----:B------:R0:W-:Y:S01]  /*05c0*/  @!P6 STS [R16+0x1ffc], R19 ;  /* 0x001ffc131000e388 */ /* 0x0001e20000000800 */
[----:B------:R-:W-:Y:S01]  /*05d0*/  BAR.SYNC.DEFER_BLOCKING 0x0 ;  /* 0x0000000000007b1d */ /* 0x000fe20000010000 */
[----:B0-----:R-:W-:-:S05]  /*05e0*/  @!P5 IMAD R19, R6, -0x800, R13 ;  /* 0xfffff8000613d824 */ /* 0x001fca00078e020d */
[----:B------:R-:W-:Y:S04]  /*05f0*/  @!P0 LDS R14, [UR4+0xffc] ;  /* 0x000ffc04ff0e8984 */ /* 0x000fe80008000800 */
[----:B------:R-:W0:Y:S02]  /*0600*/  @!P0 LDS R17, [UR4+0x1ffc] ;  /* 0x001ffc04ff118984 */ /* 0x000e240008000800 */
[----:B0-----:R-:W-:-:S05]  /*0610*/  @!P0 IMAD.IADD R14, R14, 0x1, R17 ;  /* 0x000000010e0e8824 */ /* 0x001fca00078e0211 */
[----:B------:R-:W-:Y:S01]  /*0620*/  @!P0 STS [UR4+0x1ffc], R14 ;  /* 0x001ffc0eff008988 */ /* 0x000fe20008000804 */
[----:B------:R-:W-:Y:S06]  /*0630*/  BAR.SYNC.DEFER_BLOCKING 0x0 ;  /* 0x0000000000007b1d */ /* 0x000fec0000010000 */
[----:B------:R-:W-:Y:S02]  /*0640*/  @!P1 STS [UR4+0x1ffc], RZ ;  /* 0x001ffcffff009988 */ /* 0x000fe40008000804 */
[----:B------:R-:W-:Y:S01]  /*0650*/  BAR.SYNC.DEFER_BLOCKING 0x0 ;  /* 0x0000000000007b1d */ /* 0x000fe20000010000 */
[----:B------:R-:W-:-:S05]  /*0660*/  ISETP.NE.AND P1, PT, R21, RZ, PT ;  /* 0x000000ff1500720c */ /* 0x000fca0003f25270 */
        /* <DEDUP_REMOVED lines=10> */
[----:B0-----:R-:W-:Y:S02]  /*0710*/  @!P6 IMAD.IADD R14, R14, 0x1, R17 ;  /* 0x000000010e0ee824 */ /* 0x001fe400078e0211 */
        /* <DEDUP_REMOVED lines=11> */
[----:B------:R-:W-:-:S13]  /*07d0*/  ISETP.GT.U32.AND P5, PT, R6, 0x1f, PT ;  /* 0x0000001f0600780c */ /* 0x000fda0003fa4070 */
[----:B0-----:R-:W-:Y:S01]  /*07e0*/  @!P5 IMAD R19, R6, -0x100, R13 ;  /* 0xffffff000613d824 */ /* 0x001fe200078e020d */
[----:B------:R-:W-:Y:S04]  /*07f0*/  @!P4 LDS R16, [R20+0x1dfc] ;  /* 0x001dfc001410c984 */ /* 0x000fe80000000800 */
[----:B------:R-:W0:Y:S02]  /*0800*/  @!P4 LDS R17, [R20+0x1ffc] ;  /* 0x001ffc001411c984 */ /* 0x000e240000000800 */
[----:B0-----:R-:W-:Y:S02]  /*0810*/  @!P4 IMAD.IADD R16, R16, 0x1, R17 ;  /* 0x000000011010c824 */ /* 0x001fe400078e0211 */
        /* <DEDUP_REMOVED lines=24> */
[----:B------:R-:W-:Y:S01]  /*09a0*/  ISETP.NE.AND P6, PT, R6, 0x3ff, PT ;  /* 0x000003ff0600780c */ /* 0x000fe20003fc5270 */
[----:B0-----:R-:W-:-:S04]  /*09b0*/  @!P0 IMAD R20, R8, -0x4, R11 ;  /* 0xfffffffc08148824 */ /* 0x001fc800078e020b */
[----:B------:R-:W-:Y:S04]  /*09c0*/  @!P2 LDS R12, [R18+0x1fdc] ;  /* 0x001fdc00120ca984 */ /* 0x000fe80000000800 */
[----:B------:R-:W0:Y:S02]  /*09d0*/  @!P2 LDS R17, [R18+0x1ffc] ;  /* 0x001ffc001211a984 */ /* 0x000e240000000800 */
[----:B0-----:R-:W-:Y:S02]  /*09e0*/  @!P2 IMAD.IADD R12, R12, 0x1, R17 ;  /* 0x000000010c0ca824 */ /* 0x001fe400078e0211 */
        /* <DEDUP_REMOVED lines=15> */
[----:B------:R-:W-:Y:S04]  /*0ae0*/  LDS R12, [R11+0x1ff8] ;  /* 0x001ff8000b0c7984 */ /* 0x000fe80000000800 */
[----:B------:R-:W0:Y:S02]  /*0af0*/  LDS R16, [R10+UR4] ;  /* 0x000000040a107984 */ /* 0x000e240008000800 */
[----:B0-----:R-:W-:-:S02]  /*0b00*/  IADD3 R17, PT, PT, R12, R16, RZ ;  /* 0x000000100c117210 */ /* 0x001fc40007ffe0ff */
[----:B------:R0:W-:Y:S04]  /*0b10*/  STS [R11+0x1ff8], R16 ;  /* 0x001ff8100b007388 */ /* 0x0001e80000000800 */
[----:B------:R0:W-:Y:S01]  /*0b20*/  STS [R10+UR4], R17 ;  /* 0x000000110a007988 */ /* 0x0001e20008000804 */
[----:B------:R-:W-:Y:S06]  /*0b30*/  BAR.SYNC.DEFER_BLOCKING 0x0 ;  /* 0x0000000000007b1d */ /* 0x000fec0000010000 */
[----:B------:R0:W1:Y:S01]  /*0b40*/  LDS.64 R12, [R9+UR4] ;  /* 0x00000004090c7984 */ /* 0x0000620008000a00 */
[----:B------:R-:W-:Y:S05]  /*0b50*/  @P6 BRA `(.L_x_9) ;  /* 0x00000000001c6947 */ /* 0x000fea0003800000 */
[----:B------:R-:W-:Y:S01]  /*0b60*/  IMAD.WIDE.U32 R4, R7, 0x4, R4 ;  /* 0x0000000407047825 */ /* 0x000fe200078e0004 */
[----:B------:R-:W0:Y:S01]  /*0b70*/  LDS R8, [UR4+0x1ffc] ;  /* 0x001ffc04ff087984 */ /* 0x000e220008000800 */
[----:B------:R-:W2:Y:S04]  /*0b80*/  LDC.64 R6, c[0x0][0x388] ;  /* 0x0000e200ff067b82 */ /* 0x000ea80000000a00 */
[----:B------:R-:W0:Y:S01]  /*0b90*/  LDG.E R5, desc[UR6][R4.64+0x1ffc] ;  /* 0x001ffc0604057981 */ /* 0x000e22000c1e1900 */
[----:B--2---:R-:W-:-:S04]  /*0ba0*/  IMAD.WIDE.U32 R6, R0, 0x4, R6 ;  /* 0x0000000400067825 */ /* 0x004fc800078e0006 */
[----:B0-----:R-:W-:-:S05]  /*0bb0*/  IMAD.IADD R9, R8, 0x1, R5 ;  /* 0x0000000108097824 */ /* 0x001fca00078e0205 */
[----:B------:R2:W-:Y:S02]  /*0bc0*/  STG.E desc[UR6][R6.64], R9 ;  /* 0x0000000906007986 */ /* 0x0005e4000c101906 */
.L_x_9:
[----:B------:R-:W-:Y:S05]  /*0bd0*/  BSYNC.RECONVERGENT B0 ;  /* 0x0000000000007941 */ /* 0x000fea0003800200 */
.L_x_8:
[----:B-1----:R-:W-:Y:S04]  /*0be0*/  STG.E desc[UR6][R2.64], R12 ;  /* 0x0000000c02007986 */ /* 0x002fe8000c101906 */
[----:B------:R-:W-:Y:S01]  /*0bf0*/  STG.E desc[UR6][R2.64+0x4], R13 ;  /* 0x0000040d02007986 */ /* 0x000fe2000c101906 */
[----:B------:R-:W-:Y:S05]  /*0c00*/  EXIT ;  /* 0x000000000000794d */ /* 0x000fea0003800000 */
.L_x_10:
        /* <DEDUP_REMOVED lines=15> */
.L_x_17:


//--------------------- .nv.shared.reserved.0     --------------------------
	.section	.nv.shared.reserved.0,"aw",@nobits
	.weak		__nv_reservedSMEM_offset_0_alias
	.size		__nv_reservedSMEM_offset_0_alias, 0, 64
	.other		__nv_reservedSMEM_offset_0_alias,@"STO_CUDA_RESERVED_SHARED STV_DEFAULT"
__nv_reservedSMEM_offset_0_alias:
	.zero		0
	.zero		64


//--------------------- .nv.shared._Z8CountSumPiS_i --------------------------
	.section	.nv.shared._Z8CountSumPiS_i,"aw",@nobits
	.sectionflags	@""
	.align	4
.nv.shared._Z8CountSumPiS_i:
	.zero		9216


//--------------------- .nv.shared._Z15CountMultiBlockPiS_S_ --------------------------
	.section	.nv.shared._Z15CountMultiBlockPiS_S_,"aw",@nobits
	.sectionflags	@""
	.align	4
.nv.shared._Z15CountMultiBlockPiS_S_:
	.zero		1088


//--------------------- .nv.shared._Z21PrefixScanSingleBlockPi --------------------------
	.section	.nv.shared._Z21PrefixScanSingleBlockPi,"aw",@nobits
	.sectionflags	@""
	.align	4
.nv.shared._Z21PrefixScanSingleBlockPi:
	.zero		9216


//--------------------- .nv.shared._Z20PrefixScanMultiBlockPiS_ --------------------------
	.section	.nv.shared._Z20PrefixScanMultiBlockPiS_,"aw",@nobits
	.sectionflags	@""
	.align	4
.nv.shared._Z20PrefixScanMultiBlockPiS_:
	.zero		9216


//--------------------- .nv.constant0._Z7ReorderPiS_S_S_ --------------------------
	.section	.nv.constant0._Z7ReorderPiS_S_S_,"a",@progbits
	.sectionflags	@""
	.align	4
.nv.constant0._Z7ReorderPiS_S_S_:
	.zero		928


//--------------------- .nv.constant0._Z12PrefixScan16Pi --------------------------
	.section	.nv.constant0._Z12PrefixScan16Pi,"a",@progbits
	.sectionflags	@""
	.align	4
.nv.constant0._Z12PrefixScan16Pi:
	.zero		904


//--------------------- .nv.constant0._Z8CountSumPiS_i --------------------------
	.section	.nv.constant0._Z8CountSumPiS_i,"a",@progbits
	.sectionflags	@""
	.align	4
.nv.constant0._Z8CountSumPiS_i:
	.zero		916


//--------------------- .nv.constant0._Z15CountMultiBlockPiS_S_ --------------------------
	.section	.nv.constant0._Z15CountMultiBlockPiS_S_,"a",@progbits
	.sectionflags	@""
	.align	4
.nv.constant0._Z15CountMultiBlockPiS_S_:
	.zero		920


//--------------------- .nv.constant0._Z13PrefixScanAddPiS_ --------------------------
	.section	.nv.constant0._Z13PrefixScanAddPiS_,"a",@progbits
	.sectionflags	@""
	.align	4
.nv.constant0._Z13PrefixScanAddPiS_:
	.zero		912


//--------------------- .nv.constant0._Z21PrefixScanSingleBlockPi --------------------------
	.section	.nv.constant0._Z21PrefixScanSingleBlockPi,"a",@progbits
	.sectionflags	@""
	.align	4
.nv.constant0._Z21PrefixScanSingleBlockPi:
	.zero		904


//--------------------- .nv.constant0._Z20PrefixScanMultiBlockPiS_ --------------------------
	.section	.nv.constant0._Z20PrefixScanMultiBlockPiS_,"a",@progbits
	.sectionflags	@""
	.align	4
.nv.constant0._Z20PrefixScanMultiBlockPiS_:
	.zero		912


//--------------------- SYMBOLS --------------------------

	.type		.nv.reservedSmem.offset0,@object
	.size		.nv.reservedSmem.offset0,0x4
	.type		.nv.reservedSmem.cap,@object
	.size		.nv.reservedSmem.cap,0x4
